//
// Generated by NVIDIA NVVM Compiler
//
// Compiler Build ID: CL-36424714
// Cuda compilation tools, release 13.0, V13.0.88
// Based on NVVM 20.0.0
//

.version 9.0
.target sm_100
.address_size 64

	// .globl	_Z14rmsnorm_kernelPfS_S_if
.shared .align 4 .b8 _ZZ12block_reducefE10shared_val[128];
// _ZZ14rmsnorm_kernelPfS_S_ifE12shared_scale has been demoted
// _ZZ21rmsnorm_kernel_vectorPfS_S_ifE12shared_scale has been demoted

.visible .entry _Z14rmsnorm_kernelPfS_S_if(
	.param .u64 .ptr .align 1 _Z14rmsnorm_kernelPfS_S_if_param_0,
	.param .u64 .ptr .align 1 _Z14rmsnorm_kernelPfS_S_if_param_1,
	.param .u64 .ptr .align 1 _Z14rmsnorm_kernelPfS_S_if_param_2,
	.param .u32 _Z14rmsnorm_kernelPfS_S_if_param_3,
	.param .f32 _Z14rmsnorm_kernelPfS_S_if_param_4
)
{
	.reg .pred 	%p<19>;
	.reg .b32 	%r<41>;
	.reg .b32 	%f<43>;
	.reg .b64 	%rd<19>;
	// demoted variable
	.shared .align 4 .f32 _ZZ14rmsnorm_kernelPfS_S_ifE12shared_scale;
	ld.param.u64 	%rd7, [_Z14rmsnorm_kernelPfS_S_if_param_0];
	ld.param.u64 	%rd5, [_Z14rmsnorm_kernelPfS_S_if_param_1];
	ld.param.u64 	%rd6, [_Z14rmsnorm_kernelPfS_S_if_param_2];
	ld.param.u32 	%r9, [_Z14rmsnorm_kernelPfS_S_if_param_3];
	ld.param.f32 	%f9, [_Z14rmsnorm_kernelPfS_S_if_param_4];
	cvta.to.global.u64 	%rd8, %rd7;
	mov.u32 	%r10, %ctaid.x;
	mul.lo.s32 	%r11, %r9, %r10;
	cvt.u64.u32 	%rd1, %r11;
	mul.wide.u32 	%rd9, %r11, 4;
	add.s64 	%rd2, %rd8, %rd9;
	mov.u32 	%r40, %tid.x;
	setp.ge.s32 	%p1, %r40, %r9;
	mov.f32 	%f41, 0f00000000;
	@%p1 bra 	$L__BB0_3;
	mov.f32 	%f41, 0f00000000;
	mov.u32 	%r2, %ntid.x;
	mov.u32 	%r39, %r40;
$L__BB0_2:
	mul.wide.s32 	%rd10, %r39, 4;
	add.s64 	%rd11, %rd2, %rd10;
	ld.global.f32 	%f12, [%rd11];
	fma.rn.f32 	%f41, %f12, %f12, %f41;
	add.s32 	%r39, %r39, %r2;
	setp.lt.s32 	%p2, %r39, %r9;
	@%p2 bra 	$L__BB0_2;
$L__BB0_3:
	and.b32  	%r5, %r40, 31;
	mov.u32 	%r6, %ntid.x;
	mov.b32 	%r12, %f41;
	shfl.sync.down.b32	%r13|%p3, %r12, 16, 31, -1;
	mov.b32 	%f13, %r13;
	add.f32 	%f14, %f41, %f13;
	mov.b32 	%r14, %f14;
	shfl.sync.down.b32	%r15|%p4, %r14, 8, 31, -1;
	mov.b32 	%f15, %r15;
	add.f32 	%f16, %f14, %f15;
	mov.b32 	%r16, %f16;
	shfl.sync.down.b32	%r17|%p5, %r16, 4, 31, -1;
	mov.b32 	%f17, %r17;
	add.f32 	%f18, %f16, %f17;
	mov.b32 	%r18, %f18;
	shfl.sync.down.b32	%r19|%p6, %r18, 2, 31, -1;
	mov.b32 	%f19, %r19;
	add.f32 	%f20, %f18, %f19;
	mov.b32 	%r20, %f20;
	shfl.sync.down.b32	%r21|%p7, %r20, 1, 31, -1;
	mov.b32 	%f21, %r21;
	add.f32 	%f4, %f20, %f21;
	setp.ne.s32 	%p8, %r5, 0;
	@%p8 bra 	$L__BB0_5;
	shr.u32 	%r22, %r40, 3;
	mov.u32 	%r23, _ZZ12block_reducefE10shared_val;
	add.s32 	%r24, %r23, %r22;
	st.shared.f32 	[%r24], %f4;
$L__BB0_5:
	bar.sync 	0;
	setp.gt.u32 	%p9, %r40, 31;
	@%p9 bra 	$L__BB0_10;
	shr.u32 	%r25, %r6, 5;
	setp.ge.u32 	%p10, %r5, %r25;
	mov.f32 	%f42, 0f00000000;
	@%p10 bra 	$L__BB0_8;
	shl.b32 	%r26, %r5, 2;
	mov.u32 	%r27, _ZZ12block_reducefE10shared_val;
	add.s32 	%r28, %r27, %r26;
	ld.shared.f32 	%f42, [%r28];
$L__BB0_8:
	mov.b32 	%r29, %f42;
	shfl.sync.down.b32	%r30|%p11, %r29, 16, 31, -1;
	mov.b32 	%f23, %r30;
	add.f32 	%f24, %f42, %f23;
	mov.b32 	%r31, %f24;
	shfl.sync.down.b32	%r32|%p12, %r31, 8, 31, -1;
	mov.b32 	%f25, %r32;
	add.f32 	%f26, %f24, %f25;
	mov.b32 	%r33, %f26;
	shfl.sync.down.b32	%r34|%p13, %r33, 4, 31, -1;
	mov.b32 	%f27, %r34;
	add.f32 	%f28, %f26, %f27;
	mov.b32 	%r35, %f28;
	shfl.sync.down.b32	%r36|%p14, %r35, 2, 31, -1;
	mov.b32 	%f29, %r36;
	add.f32 	%f30, %f28, %f29;
	mov.b32 	%r37, %f30;
	shfl.sync.down.b32	%r38|%p15, %r37, 1, 31, -1;
	mov.b32 	%f31, %r38;
	add.f32 	%f7, %f30, %f31;
	setp.ne.s32 	%p16, %r40, 0;
	@%p16 bra 	$L__BB0_10;
	cvt.rn.f32.s32 	%f32, %r9;
	div.rn.f32 	%f33, %f7, %f32;
	add.f32 	%f34, %f9, %f33;
	rsqrt.approx.f32 	%f35, %f34;
	st.shared.f32 	[_ZZ14rmsnorm_kernelPfS_S_ifE12shared_scale], %f35;
$L__BB0_10:
	setp.ge.s32 	%p17, %r40, %r9;
	bar.sync 	0;
	@%p17 bra 	$L__BB0_13;
	ld.shared.f32 	%f8, [_ZZ14rmsnorm_kernelPfS_S_ifE12shared_scale];
	cvta.to.global.u64 	%rd3, %rd5;
	cvta.to.global.u64 	%rd4, %rd6;
$L__BB0_12:
	cvt.s64.s32 	%rd12, %r40;
	mul.wide.s32 	%rd13, %r40, 4;
	add.s64 	%rd14, %rd2, %rd13;
	ld.global.f32 	%f36, [%rd14];
	add.s64 	%rd15, %rd3, %rd13;
	ld.global.f32 	%f37, [%rd15];
	mul.f32 	%f38, %f36, %f37;
	mul.f32 	%f39, %f8, %f38;
	add.s64 	%rd16, %rd12, %rd1;
	shl.b64 	%rd17, %rd16, 2;
	add.s64 	%rd18, %rd4, %rd17;
	st.global.f32 	[%rd18], %f39;
	add.s32 	%r40, %r40, %r6;
	setp.lt.s32 	%p18, %r40, %r9;
	@%p18 bra 	$L__BB0_12;
$L__BB0_13:
	ret;

}
	// .globl	_Z21rmsnorm_kernel_vectorPfS_S_if
.visible .entry _Z21rmsnorm_kernel_vectorPfS_S_if(
	.param .u64 .ptr .align 1 _Z21rmsnorm_kernel_vectorPfS_S_if_param_0,
	.param .u64 .ptr .align 1 _Z21rmsnorm_kernel_vectorPfS_S_if_param_1,
	.param .u64 .ptr .align 1 _Z21rmsnorm_kernel_vectorPfS_S_if_param_2,
	.param .u32 _Z21rmsnorm_kernel_vectorPfS_S_if_param_3,
	.param .f32 _Z21rmsnorm_kernel_vectorPfS_S_if_param_4
)
{
	.reg .pred 	%p<31>;
	.reg .b32 	%r<121>;
	.reg .b32 	%f<180>;
	.reg .b64 	%rd<56>;
	// demoted variable
	.shared .align 4 .f32 _ZZ21rmsnorm_kernel_vectorPfS_S_ifE12shared_scale;
	ld.param.u64 	%rd13, [_Z21rmsnorm_kernel_vectorPfS_S_if_param_0];
	ld.param.u64 	%rd14, [_Z21rmsnorm_kernel_vectorPfS_S_if_param_1];
	ld.param.u64 	%rd15, [_Z21rmsnorm_kernel_vectorPfS_S_if_param_2];
	ld.param.u32 	%r50, [_Z21rmsnorm_kernel_vectorPfS_S_if_param_3];
	ld.param.f32 	%f16, [_Z21rmsnorm_kernel_vectorPfS_S_if_param_4];
	cvta.to.global.u64 	%rd16, %rd15;
	cvta.to.global.u64 	%rd1, %rd14;
	cvta.to.global.u64 	%rd2, %rd13;
	mov.u32 	%r51, %ctaid.x;
	mul.lo.s32 	%r1, %r50, %r51;
	mul.wide.u32 	%rd17, %r1, 4;
	add.s64 	%rd3, %rd2, %rd17;
	add.s64 	%rd4, %rd16, %rd17;
	shr.s32 	%r2, %r50, 2;
	mov.u32 	%r119, %tid.x;
	setp.ge.s32 	%p1, %r119, %r2;
	mov.f32 	%f176, 0f00000000;
	@%p1 bra 	$L__BB1_7;
	mov.u32 	%r4, %ntid.x;
	add.s32 	%r52, %r119, %r4;
	max.u32 	%r53, %r2, %r52;
	setp.lt.u32 	%p2, %r52, %r2;
	selp.u32 	%r54, 1, 0, %p2;
	add.s32 	%r55, %r52, %r54;
	sub.s32 	%r56, %r53, %r55;
	div.u32 	%r57, %r56, %r4;
	add.s32 	%r5, %r57, %r54;
	and.b32  	%r58, %r5, 3;
	setp.eq.s32 	%p3, %r58, 3;
	mov.f32 	%f176, 0f00000000;
	mov.u32 	%r108, %r119;
	@%p3 bra 	$L__BB1_4;
	mul.wide.u32 	%rd18, %r119, 16;
	add.s64 	%rd20, %rd18, %rd17;
	add.s64 	%rd54, %rd2, %rd20;
	mul.wide.u32 	%rd6, %r4, 16;
	add.s32 	%r59, %r5, 1;
	and.b32  	%r60, %r59, 3;
	neg.s32 	%r106, %r60;
	mov.f32 	%f176, 0f00000000;
	mov.u32 	%r108, %r119;
$L__BB1_3:
	.pragma "nounroll";
	ld.global.v4.f32 	{%f21, %f22, %f23, %f24}, [%rd54];
	mul.f32 	%f25, %f22, %f22;
	fma.rn.f32 	%f26, %f21, %f21, %f25;
	fma.rn.f32 	%f27, %f23, %f23, %f26;
	fma.rn.f32 	%f28, %f24, %f24, %f27;
	add.f32 	%f176, %f176, %f28;
	add.s32 	%r108, %r108, %r4;
	add.s64 	%rd54, %rd54, %rd6;
	add.s32 	%r106, %r106, 1;
	setp.ne.s32 	%p4, %r106, 0;
	@%p4 bra 	$L__BB1_3;
$L__BB1_4:
	setp.lt.u32 	%p5, %r5, 3;
	@%p5 bra 	$L__BB1_7;
	shl.b32 	%r61, %r4, 1;
	add.s32 	%r111, %r108, %r61;
	shl.b32 	%r13, %r4, 2;
	mad.lo.s32 	%r110, %r4, 3, %r108;
	add.s32 	%r109, %r4, %r108;
$L__BB1_6:
	mul.wide.u32 	%rd21, %r108, 16;
	add.s64 	%rd22, %rd3, %rd21;
	ld.global.v4.f32 	{%f29, %f30, %f31, %f32}, [%rd22];
	mul.f32 	%f33, %f30, %f30;
	fma.rn.f32 	%f34, %f29, %f29, %f33;
	fma.rn.f32 	%f35, %f31, %f31, %f34;
	fma.rn.f32 	%f36, %f32, %f32, %f35;
	add.f32 	%f37, %f176, %f36;
	add.s32 	%r62, %r108, %r4;
	mul.wide.u32 	%rd23, %r109, 16;
	add.s64 	%rd24, %rd3, %rd23;
	ld.global.v4.f32 	{%f38, %f39, %f40, %f41}, [%rd24];
	mul.f32 	%f42, %f39, %f39;
	fma.rn.f32 	%f43, %f38, %f38, %f42;
	fma.rn.f32 	%f44, %f40, %f40, %f43;
	fma.rn.f32 	%f45, %f41, %f41, %f44;
	add.f32 	%f46, %f37, %f45;
	add.s32 	%r63, %r62, %r4;
	mul.wide.u32 	%rd25, %r111, 16;
	add.s64 	%rd26, %rd3, %rd25;
	ld.global.v4.f32 	{%f47, %f48, %f49, %f50}, [%rd26];
	mul.f32 	%f51, %f48, %f48;
	fma.rn.f32 	%f52, %f47, %f47, %f51;
	fma.rn.f32 	%f53, %f49, %f49, %f52;
	fma.rn.f32 	%f54, %f50, %f50, %f53;
	add.f32 	%f55, %f46, %f54;
	add.s32 	%r64, %r63, %r4;
	mul.wide.u32 	%rd27, %r110, 16;
	add.s64 	%rd28, %rd3, %rd27;
	ld.global.v4.f32 	{%f56, %f57, %f58, %f59}, [%rd28];
	mul.f32 	%f60, %f57, %f57;
	fma.rn.f32 	%f61, %f56, %f56, %f60;
	fma.rn.f32 	%f62, %f58, %f58, %f61;
	fma.rn.f32 	%f63, %f59, %f59, %f62;
	add.f32 	%f176, %f55, %f63;
	add.s32 	%r108, %r64, %r4;
	add.s32 	%r111, %r111, %r13;
	add.s32 	%r110, %r110, %r13;
	add.s32 	%r109, %r109, %r13;
	setp.lt.s32 	%p6, %r108, %r2;
	@%p6 bra 	$L__BB1_6;
$L__BB1_7:
	and.b32  	%r65, %r50, -4;
	add.s32 	%r120, %r65, %r119;
	setp.ge.s32 	%p7, %r120, %r50;
	@%p7 bra 	$L__BB1_10;
	mov.u32 	%r25, %ntid.x;
	mov.u32 	%r113, %r120;
$L__BB1_9:
	mul.wide.s32 	%rd29, %r113, 4;
	add.s64 	%rd30, %rd3, %rd29;
	ld.global.f32 	%f64, [%rd30];
	fma.rn.f32 	%f176, %f64, %f64, %f176;
	add.s32 	%r113, %r113, %r25;
	setp.lt.s32 	%p8, %r113, %r50;
	@%p8 bra 	$L__BB1_9;
$L__BB1_10:
	and.b32  	%r28, %r119, 31;
	mov.u32 	%r29, %ntid.x;
	mov.b32 	%r66, %f176;
	shfl.sync.down.b32	%r67|%p9, %r66, 16, 31, -1;
	mov.b32 	%f65, %r67;
	add.f32 	%f66, %f176, %f65;
	mov.b32 	%r68, %f66;
	shfl.sync.down.b32	%r69|%p10, %r68, 8, 31, -1;
	mov.b32 	%f67, %r69;
	add.f32 	%f68, %f66, %f67;
	mov.b32 	%r70, %f68;
	shfl.sync.down.b32	%r71|%p11, %r70, 4, 31, -1;
	mov.b32 	%f69, %r71;
	add.f32 	%f70, %f68, %f69;
	mov.b32 	%r72, %f70;
	shfl.sync.down.b32	%r73|%p12, %r72, 2, 31, -1;
	mov.b32 	%f71, %r73;
	add.f32 	%f72, %f70, %f71;
	mov.b32 	%r74, %f72;
	shfl.sync.down.b32	%r75|%p13, %r74, 1, 31, -1;
	mov.b32 	%f73, %r75;
	add.f32 	%f11, %f72, %f73;
	setp.ne.s32 	%p14, %r28, 0;
	@%p14 bra 	$L__BB1_12;
	shr.u32 	%r76, %r119, 3;
	mov.u32 	%r77, _ZZ12block_reducefE10shared_val;
	add.s32 	%r78, %r77, %r76;
	st.shared.f32 	[%r78], %f11;
$L__BB1_12:
	bar.sync 	0;
	setp.gt.u32 	%p15, %r119, 31;
	@%p15 bra 	$L__BB1_17;
	shr.u32 	%r79, %r29, 5;
	setp.ge.u32 	%p16, %r28, %r79;
	mov.f32 	%f179, 0f00000000;
	@%p16 bra 	$L__BB1_15;
	shl.b32 	%r80, %r28, 2;
	mov.u32 	%r81, _ZZ12block_reducefE10shared_val;
	add.s32 	%r82, %r81, %r80;
	ld.shared.f32 	%f179, [%r82];
$L__BB1_15:
	mov.b32 	%r83, %f179;
	shfl.sync.down.b32	%r84|%p17, %r83, 16, 31, -1;
	mov.b32 	%f75, %r84;
	add.f32 	%f76, %f179, %f75;
	mov.b32 	%r85, %f76;
	shfl.sync.down.b32	%r86|%p18, %r85, 8, 31, -1;
	mov.b32 	%f77, %r86;
	add.f32 	%f78, %f76, %f77;
	mov.b32 	%r87, %f78;
	shfl.sync.down.b32	%r88|%p19, %r87, 4, 31, -1;
	mov.b32 	%f79, %r88;
	add.f32 	%f80, %f78, %f79;
	mov.b32 	%r89, %f80;
	shfl.sync.down.b32	%r90|%p20, %r89, 2, 31, -1;
	mov.b32 	%f81, %r90;
	add.f32 	%f82, %f80, %f81;
	mov.b32 	%r91, %f82;
	shfl.sync.down.b32	%r92|%p21, %r91, 1, 31, -1;
	mov.b32 	%f83, %r92;
	add.f32 	%f14, %f82, %f83;
	setp.ne.s32 	%p22, %r119, 0;
	@%p22 bra 	$L__BB1_17;
	cvt.rn.f32.s32 	%f84, %r50;
	div.rn.f32 	%f85, %f14, %f84;
	add.f32 	%f86, %f16, %f85;
	rsqrt.approx.f32 	%f87, %f86;
	st.shared.f32 	[_ZZ21rmsnorm_kernel_vectorPfS_S_ifE12shared_scale], %f87;
$L__BB1_17:
	setp.ge.s32 	%p23, %r119, %r2;
	bar.sync 	0;
	ld.shared.f32 	%f15, [_ZZ21rmsnorm_kernel_vectorPfS_S_ifE12shared_scale];
	@%p23 bra 	$L__BB1_24;
	add.s32 	%r93, %r119, %r29;
	max.u32 	%r94, %r2, %r93;
	setp.lt.u32 	%p24, %r93, %r2;
	selp.u32 	%r95, 1, 0, %p24;
	add.s32 	%r96, %r93, %r95;
	sub.s32 	%r97, %r94, %r96;
	div.u32 	%r98, %r97, %r29;
	add.s32 	%r30, %r98, %r95;
	and.b32  	%r99, %r30, 3;
	setp.eq.s32 	%p25, %r99, 3;
	@%p25 bra 	$L__BB1_21;
	add.s32 	%r100, %r30, 1;
	and.b32  	%r101, %r100, 3;
	mul.wide.u32 	%rd55, %r119, 16;
	mul.wide.u32 	%rd10, %r29, 16;
	neg.s32 	%r114, %r101;
	mad.lo.s32 	%r119, %r29, %r101, %r119;
$L__BB1_20:
	.pragma "nounroll";
	add.s64 	%rd31, %rd3, %rd55;
	ld.global.v4.f32 	{%f88, %f89, %f90, %f91}, [%rd31];
	add.s64 	%rd32, %rd1, %rd55;
	ld.global.v4.f32 	{%f92, %f93, %f94, %f95}, [%rd32];
	mul.f32 	%f96, %f88, %f92;
	mul.f32 	%f97, %f15, %f96;
	mul.f32 	%f98, %f89, %f93;
	mul.f32 	%f99, %f15, %f98;
	mul.f32 	%f100, %f90, %f94;
	mul.f32 	%f101, %f15, %f100;
	mul.f32 	%f102, %f91, %f95;
	mul.f32 	%f103, %f15, %f102;
	add.s64 	%rd33, %rd4, %rd55;
	st.global.v4.f32 	[%rd33], {%f97, %f99, %f101, %f103};
	add.s64 	%rd55, %rd55, %rd10;
	add.s32 	%r114, %r114, 1;
	setp.ne.s32 	%p26, %r114, 0;
	@%p26 bra 	$L__BB1_20;
$L__BB1_21:
	setp.lt.u32 	%p27, %r30, 3;
	@%p27 bra 	$L__BB1_24;
	shl.b32 	%r102, %r29, 1;
	add.s32 	%r118, %r119, %r102;
	shl.b32 	%r37, %r29, 2;
	mad.lo.s32 	%r117, %r29, 3, %r119;
	add.s32 	%r116, %r29, %r119;
$L__BB1_23:
	mul.wide.u32 	%rd34, %r119, 16;
	add.s64 	%rd35, %rd3, %rd34;
	ld.global.v4.f32 	{%f104, %f105, %f106, %f107}, [%rd35];
	add.s64 	%rd36, %rd1, %rd34;
	ld.global.v4.f32 	{%f108, %f109, %f110, %f111}, [%rd36];
	mul.f32 	%f112, %f104, %f108;
	mul.f32 	%f113, %f15, %f112;
	mul.f32 	%f114, %f105, %f109;
	mul.f32 	%f115, %f15, %f114;
	mul.f32 	%f116, %f106, %f110;
	mul.f32 	%f117, %f15, %f116;
	mul.f32 	%f118, %f107, %f111;
	mul.f32 	%f119, %f15, %f118;
	add.s64 	%rd37, %rd4, %rd34;
	st.global.v4.f32 	[%rd37], {%f113, %f115, %f117, %f119};
	add.s32 	%r103, %r119, %r29;
	mul.wide.u32 	%rd38, %r116, 16;
	add.s64 	%rd39, %rd3, %rd38;
	ld.global.v4.f32 	{%f120, %f121, %f122, %f123}, [%rd39];
	add.s64 	%rd40, %rd1, %rd38;
	ld.global.v4.f32 	{%f124, %f125, %f126, %f127}, [%rd40];
	mul.f32 	%f128, %f120, %f124;
	mul.f32 	%f129, %f15, %f128;
	mul.f32 	%f130, %f121, %f125;
	mul.f32 	%f131, %f15, %f130;
	mul.f32 	%f132, %f122, %f126;
	mul.f32 	%f133, %f15, %f132;
	mul.f32 	%f134, %f123, %f127;
	mul.f32 	%f135, %f15, %f134;
	add.s64 	%rd41, %rd4, %rd38;
	st.global.v4.f32 	[%rd41], {%f129, %f131, %f133, %f135};
	add.s32 	%r104, %r103, %r29;
	mul.wide.u32 	%rd42, %r118, 16;
	add.s64 	%rd43, %rd3, %rd42;
	ld.global.v4.f32 	{%f136, %f137, %f138, %f139}, [%rd43];
	add.s64 	%rd44, %rd1, %rd42;
	ld.global.v4.f32 	{%f140, %f141, %f142, %f143}, [%rd44];
	mul.f32 	%f144, %f136, %f140;
	mul.f32 	%f145, %f15, %f144;
	mul.f32 	%f146, %f137, %f141;
	mul.f32 	%f147, %f15, %f146;
	mul.f32 	%f148, %f138, %f142;
	mul.f32 	%f149, %f15, %f148;
	mul.f32 	%f150, %f139, %f143;
	mul.f32 	%f151, %f15, %f150;
	add.s64 	%rd45, %rd4, %rd42;
	st.global.v4.f32 	[%rd45], {%f145, %f147, %f149, %f151};
	add.s32 	%r105, %r104, %r29;
	mul.wide.u32 	%rd46, %r117, 16;
	add.s64 	%rd47, %rd3, %rd46;
	ld.global.v4.f32 	{%f152, %f153, %f154, %f155}, [%rd47];
	add.s64 	%rd48, %rd1, %rd46;
	ld.global.v4.f32 	{%f156, %f157, %f158, %f159}, [%rd48];
	mul.f32 	%f160, %f152, %f156;
	mul.f32 	%f161, %f15, %f160;
	mul.f32 	%f162, %f153, %f157;
	mul.f32 	%f163, %f15, %f162;
	mul.f32 	%f164, %f154, %f158;
	mul.f32 	%f165, %f15, %f164;
	mul.f32 	%f166, %f155, %f159;
	mul.f32 	%f167, %f15, %f166;
	add.s64 	%rd49, %rd4, %rd46;
	st.global.v4.f32 	[%rd49], {%f161, %f163, %f165, %f167};
	add.s32 	%r119, %r105, %r29;
	add.s32 	%r118, %r118, %r37;
	add.s32 	%r117, %r117, %r37;
	add.s32 	%r116, %r116, %r37;
	setp.lt.s32 	%p28, %r119, %r2;
	@%p28 bra 	$L__BB1_23;
$L__BB1_24:
	setp.ge.s32 	%p29, %r120, %r50;
	@%p29 bra 	$L__BB1_26;
$L__BB1_25:
	mul.wide.s32 	%rd50, %r120, 4;
	add.s64 	%rd51, %rd3, %rd50;
	ld.global.f32 	%f168, [%rd51];
	add.s64 	%rd52, %rd1, %rd50;
	ld.global.f32 	%f169, [%rd52];
	mul.f32 	%f170, %f168, %f169;
	mul.f32 	%f171, %f15, %f170;
	add.s64 	%rd53, %rd4, %rd50;
	st.global.f32 	[%rd53], %f171;
	add.s32 	%r120, %r120, %r29;
	setp.lt.s32 	%p30, %r120, %r50;
	@%p30 bra 	$L__BB1_25;
$L__BB1_26:
	ret;

}


// ===== COMPILED SASS (sm_100) =====

	.target	sm_100

	.elftype	@"ET_EXEC"


//--------------------- .note.nv.tkinfo           --------------------------
	.section	.note.nv.tkinfo,"",@"SHT_NOTE"
	.sectionflags	@"SHF_NOTE_NV_TKINFO"
	.tkinfo
        /*0018*/ 	.word	0x00000002
        /*0030*/ 	.string	""
        /*0030*/ 	.string	"ptxas"
        /*0030*/ 	.string	"Cuda compilation tools, release 13.0, V13.0.88"
        /*0030*/ 	.string	"Build cuda_13.0.r13.0/compiler.36424714_0"
        /*0030*/ 	.string	"-arch sm_100 -m 64 "



//--------------------- .note.nv.cuinfo           --------------------------
	.section	.note.nv.cuinfo,"",@"SHT_NOTE"
	.sectionflags	@"SHF_NOTE_NV_CUINFO"
        /*0018*/ 	.short	0x0002
        /*001a*/ 	.short	0x0064
        /*001c*/ 	.short	0x0082
	.zero		2


//--------------------- .nv.info                  --------------------------
	.section	.nv.info,"",@"SHT_CUDA_INFO"
	.align	4


	//----- nvinfo : EIATTR_REGCOUNT
	.align		4
        /*0000*/ 	.byte	0x04, 0x2f
        /*0002*/ 	.short	(.L_1 - .L_0)
	.align		4
.L_0:
        /*0004*/ 	.word	index@(_Z14rmsnorm_kernelPfS_S_if)
        /*0008*/ 	.word	0x00000014


	//----- nvinfo : EIATTR_FRAME_SIZE
	.align		4
.L_1:
        /*000c*/ 	.byte	0x04, 0x11
        /*000e*/ 	.short	(.L_3 - .L_2)
	.align		4
.L_2:
        /*0010*/ 	.word	index@($__internal_1_$__cuda_sm3x_div_rn_noftz_f32_slowpath)
        /*0014*/ 	.word	0x00000000


	//----- nvinfo : EIATTR_FRAME_SIZE
	.align		4
.L_3:
        /*0018*/ 	.byte	0x04, 0x11
        /*001a*/ 	.short	(.L_5 - .L_4)
	.align		4
.L_4:
        /*001c*/ 	.word	index@(_Z14rmsnorm_kernelPfS_S_if)
        /*0020*/ 	.word	0x00000000


	//----- nvinfo : EIATTR_REGCOUNT
	.align		4
.L_5:
        /*0024*/ 	.byte	0x04, 0x2f
        /*0026*/ 	.short	(.L_7 - .L_6)
	.align		4
.L_6:
        /*0028*/ 	.word	index@(_Z21rmsnorm_kernel_vectorPfS_S_if)
        /*002c*/ 	.word	0x00000020


	//----- nvinfo : EIATTR_FRAME_SIZE
	.align		4
.L_7:
        /*0030*/ 	.byte	0x04, 0x11
        /*0032*/ 	.short	(.L_9 - .L_8)
	.align		4
.L_8:
        /*0034*/ 	.word	index@($__internal_0_$__cuda_sm3x_div_rn_noftz_f32_slowpath)
        /*0038*/ 	.word	0x00000000


	//----- nvinfo : EIATTR_FRAME_SIZE
	.align		4
.L_9:
        /*003c*/ 	.byte	0x04, 0x11
        /*003e*/ 	.short	(.L_11 - .L_10)
	.align		4
.L_10:
        /*0040*/ 	.word	index@(_Z21rmsnorm_kernel_vectorPfS_S_if)
        /*0044*/ 	.word	0x00000000


	//----- nvinfo : EIATTR_MIN_STACK_SIZE
	.align		4
.L_11:
        /*0048*/ 	.byte	0x04, 0x12
        /*004a*/ 	.short	(.L_13 - .L_12)
	.align		4
.L_12:
        /*004c*/ 	.word	index@(_Z21rmsnorm_kernel_vectorPfS_S_if)
        /*0050*/ 	.word	0x00000000


	//----- nvinfo : EIATTR_MIN_STACK_SIZE
	.align		4
.L_13:
        /*0054*/ 	.byte	0x04, 0x12
        /*0056*/ 	.short	(.L_15 - .L_14)
	.align		4
.L_14:
        /*0058*/ 	.word	index@(_Z14rmsnorm_kernelPfS_S_if)
        /*005c*/ 	.word	0x00000000
.L_15:


//--------------------- .nv.compat                --------------------------
	.section	.nv.compat,"",@"SHT_CUDA_COMPAT_INFO"
	.align	4
        /*0000*/ 	.byte	0x02, 0x09, 0x00, 0x00, 0x02, 0x02, 0x01, 0x00, 0x02, 0x05, 0x05, 0x00, 0x03, 0x07, 0x01, 0x01
        /*0010*/ 	.byte	0x02, 0x03, 0x00, 0x00, 0x02, 0x06, 0x01, 0x00, 0x04, 0x0b, 0x08, 0x00, 0x01, 0x00, 0x00, 0x00
        /*0020*/ 	.byte	0x00, 0x00, 0x00, 0x00


//--------------------- .nv.info._Z21rmsnorm_kernel_vectorPfS_S_if --------------------------
	.section	.nv.info._Z21rmsnorm_kernel_vectorPfS_S_if,"",@"SHT_CUDA_INFO"
	.sectionflags	@""
	.align	4


	//----- nvinfo : EIATTR_CUDA_API_VERSION
	.align		4
        /*0000*/ 	.byte	0x04, 0x37
        /*0002*/ 	.short	(.L_17 - .L_16)
.L_16:
        /*0004*/ 	.word	0x00000082


	//----- nvinfo : EIATTR_KPARAM_INFO
	.align		4
.L_17:
        /*0008*/ 	.byte	0x04, 0x17
        /*000a*/ 	.short	(.L_19 - .L_18)
.L_18:
        /*000c*/ 	.word	0x00000000
        /*0010*/ 	.short	0x0004
        /*0012*/ 	.short	0x001c
        /*0014*/ 	.byte	0x00, 0xf0, 0x11, 0x00


	//----- nvinfo : EIATTR_KPARAM_INFO
	.align		4
.L_19:
        /*0018*/ 	.byte	0x04, 0x17
        /*001a*/ 	.short	(.L_21 - .L_20)
.L_20:
        /*001c*/ 	.word	0x00000000
        /*0020*/ 	.short	0x0003
        /*0022*/ 	.short	0x0018
        /*0024*/ 	.byte	0x00, 0xf0, 0x11, 0x00


	//----- nvinfo : EIATTR_KPARAM_INFO
	.align		4
.L_21:
        /*0028*/ 	.byte	0x04, 0x17
        /*002a*/ 	.short	(.L_23 - .L_22)
.L_22:
        /*002c*/ 	.word	0x00000000
        /*0030*/ 	.short	0x0002
        /*0032*/ 	.short	0x0010
        /*0034*/ 	.byte	0x00, 0xf5, 0x21, 0x00


	//----- nvinfo : EIATTR_KPARAM_INFO
	.align		4
.L_23:
        /*0038*/ 	.byte	0x04, 0x17
        /*003a*/ 	.short	(.L_25 - .L_24)
.L_24:
        /*003c*/ 	.word	0x00000000
        /*0040*/ 	.short	0x0001
        /*0042*/ 	.short	0x0008
        /*0044*/ 	.byte	0x00, 0xf5, 0x21, 0x00


	//----- nvinfo : EIATTR_KPARAM_INFO
	.align		4
.L_25:
        /*0048*/ 	.byte	0x04, 0x17
        /*004a*/ 	.short	(.L_27 - .L_26)
.L_26:
        /*004c*/ 	.word	0x00000000
        /*0050*/ 	.short	0x0000
        /*0052*/ 	.short	0x0000
        /*0054*/ 	.byte	0x00, 0xf5, 0x21, 0x00


	//----- nvinfo : EIATTR_SPARSE_MMA_MASK
	.align		4
.L_27:
        /*0058*/ 	.byte	0x03, 0x50
        /*005a*/ 	.short	0x0000


	//----- nvinfo : EIATTR_MAXREG_COUNT
	.align		4
        /*005c*/ 	.byte	0x03, 0x1b
        /*005e*/ 	.short	0x00ff


	//----- nvinfo : EIATTR_NUM_BARRIERS
	.align		4
        /*0060*/ 	.byte	0x02, 0x4c
        /*0062*/ 	.byte	0x01
	.zero		1


	//----- nvinfo : EIATTR_MERCURY_ISA_VERSION
	.align		4
        /*0064*/ 	.byte	0x03, 0x5f
        /*0066*/ 	.short	0x0101


	//----- nvinfo : EIATTR_COOP_GROUP_MASK_REGIDS
	.align		4
        /*0068*/ 	.byte	0x04, 0x29
        /*006a*/ 	.short	(.L_29 - .L_28)


	//   ....[0]....
.L_28:
        /*006c*/ 	.word	0xffffffff


	//   ....[1]....
        /*0070*/ 	.word	0xffffffff


	//   ....[2]....
        /*0074*/ 	.word	0xffffffff


	//   ....[3]....
        /*0078*/ 	.word	0xffffffff


	//   ....[4]....
        /*007c*/ 	.word	0xffffffff


	//   ....[5]....
        /*0080*/ 	.word	0xffffffff


	//   ....[6]....
        /*0084*/ 	.word	0xffffffff


	//   ....[7]....
        /*0088*/ 	.word	0xffffffff


	//   ....[8]....
        /*008c*/ 	.word	0xffffffff


	//   ....[9]....
        /*0090*/ 	.word	0xffffffff


	//   ....[10]....
        /*0094*/ 	.word	0x0500000c


	//   ....[11]....
        /*0098*/ 	.word	0x0500000c


	//   ....[12]....
        /*009c*/ 	.word	0x0500000c


	//   ....[13]....
        /*00a0*/ 	.word	0x0500000c


	//   ....[14]....
        /*00a4*/ 	.word	0x0500000c


	//----- nvinfo : EIATTR_COOP_GROUP_INSTR_OFFSETS
	.align		4
.L_29:
        /*00a8*/ 	.byte	0x04, 0x28
        /*00aa*/ 	.short	(.L_31 - .L_30)


	//   ....[0]....
.L_30:
        /*00ac*/ 	.word	0x000007e0


	//   ....[1]....
        /*00b0*/ 	.word	0x00000840


	//   ....[2]....
        /*00b4*/ 	.word	0x00000890


	//   ....[3]....
        /*00b8*/ 	.word	0x000008b0


	//   ....[4]....
        /*00bc*/ 	.word	0x000008d0


	//   ....[5]....
        /*00c0*/ 	.word	0x000009e0


	//   ....[6]....
        /*00c4*/ 	.word	0x00000a00


	//   ....[7]....
        /*00c8*/ 	.word	0x00000a20


	//   ....[8]....
        /*00cc*/ 	.word	0x00000a40


	//   ....[9]....
        /*00d0*/ 	.word	0x00000a60


	//   ....[10]....
        /*00d4*/ 	.word	0x000015c0


	//   ....[11]....
        /*00d8*/ 	.word	0x00001630


	//   ....[12]....
        /*00dc*/ 	.word	0x000016a0


	//   ....[13]....
        /*00e0*/ 	.word	0x00001710


	//   ....[14]....
        /*00e4*/ 	.word	0x00001780


	//----- nvinfo : EIATTR_VRC_CTA_INIT_COUNT
	.align		4
.L_31:
        /*00e8*/ 	.byte	0x02, 0x4a
	.zero		1
	.zero		1


	//----- nvinfo : EIATTR_EXIT_INSTR_OFFSETS
	.align		4
        /*00ec*/ 	.byte	0x04, 0x1c
        /*00ee*/ 	.short	(.L_33 - .L_32)


	//   ....[0]....
.L_32:
        /*00f0*/ 	.word	0x000014b0


	//   ....[1]....
        /*00f4*/ 	.word	0x00001570


	//----- nvinfo : EIATTR_CRS_STACK_SIZE
	.align		4
.L_33:
        /*00f8*/ 	.byte	0x04, 0x1e
        /*00fa*/ 	.short	(.L_35 - .L_34)
.L_34:
        /*00fc*/ 	.word	0x00000000


	//----- nvinfo : EIATTR_CBANK_PARAM_SIZE
	.align		4
.L_35:
        /*0100*/ 	.byte	0x03, 0x19
        /*0102*/ 	.short	0x0020


	//----- nvinfo : EIATTR_PARAM_CBANK
	.align		4
        /*0104*/ 	.byte	0x04, 0x0a
        /*0106*/ 	.short	(.L_37 - .L_36)
	.align		4
.L_36:
        /*0108*/ 	.word	index@(.nv.constant0._Z21rmsnorm_kernel_vectorPfS_S_if)
        /*010c*/ 	.short	0x0380
        /*010e*/ 	.short	0x0020


	//----- nvinfo : EIATTR_SW_WAR
	.align		4
.L_37:
        /*0110*/ 	.byte	0x04, 0x36
        /*0112*/ 	.short	(.L_39 - .L_38)
.L_38:
        /*0114*/ 	.word	0x00000008
.L_39:


//--------------------- .nv.info._Z14rmsnorm_kernelPfS_S_if --------------------------
	.section	.nv.info._Z14rmsnorm_kernelPfS_S_if,"",@"SHT_CUDA_INFO"
	.sectionflags	@""
	.align	4


	//----- nvinfo : EIATTR_CUDA_API_VERSION
	.align		4
        /*0000*/ 	.byte	0x04, 0x37
        /*0002*/ 	.short	(.L_41 - .L_40)
.L_40:
        /*0004*/ 	.word	0x00000082


	//----- nvinfo : EIATTR_KPARAM_INFO
	.align		4
.L_41:
        /*0008*/ 	.byte	0x04, 0x17
        /*000a*/ 	.short	(.L_43 - .L_42)
.L_42:
        /*000c*/ 	.word	0x00000000
        /*0010*/ 	.short	0x0004
        /*0012*/ 	.short	0x001c
        /*0014*/ 	.byte	0x00, 0xf0, 0x11, 0x00


	//----- nvinfo : EIATTR_KPARAM_INFO
	.align		4
.L_43:
        /*0018*/ 	.byte	0x04, 0x17
        /*001a*/ 	.short	(.L_45 - .L_44)
.L_44:
        /*001c*/ 	.word	0x00000000
        /*0020*/ 	.short	0x0003
        /*0022*/ 	.short	0x0018
        /*0024*/ 	.byte	0x00, 0xf0, 0x11, 0x00


	//----- nvinfo : EIATTR_KPARAM_INFO
	.align		4
.L_45:
        /*0028*/ 	.byte	0x04, 0x17
        /*002a*/ 	.short	(.L_47 - .L_46)
.L_46:
        /*002c*/ 	.word	0x00000000
        /*0030*/ 	.short	0x0002
        /*0032*/ 	.short	0x0010
        /*0034*/ 	.byte	0x00, 0xf5, 0x21, 0x00


	//----- nvinfo : EIATTR_KPARAM_INFO
	.align		4
.L_47:
        /*0038*/ 	.byte	0x04, 0x17
        /*003a*/ 	.short	(.L_49 - .L_48)
.L_48:
        /*003c*/ 	.word	0x00000000
        /*0040*/ 	.short	0x0001
        /*0042*/ 	.short	0x0008
        /*0044*/ 	.byte	0x00, 0xf5, 0x21, 0x00


	//----- nvinfo : EIATTR_KPARAM_INFO
	.align		4
.L_49:
        /*0048*/ 	.byte	0x04, 0x17
        /*004a*/ 	.short	(.L_51 - .L_50)
.L_50:
        /*004c*/ 	.word	0x00000000
        /*0050*/ 	.short	0x0000
        /*0052*/ 	.short	0x0000
        /*0054*/ 	.byte	0x00, 0xf5, 0x21, 0x00


	//----- nvinfo : EIATTR_SPARSE_MMA_MASK
	.align		4
.L_51:
        /*0058*/ 	.byte	0x03, 0x50
        /*005a*/ 	.short	0x0000


	//----- nvinfo : EIATTR_MAXREG_COUNT
	.align		4
        /*005c*/ 	.byte	0x03, 0x1b
        /*005e*/ 	.short	0x00ff


	//----- nvinfo : EIATTR_NUM_BARRIERS
	.align		4
        /*0060*/ 	.byte	0x02, 0x4c
        /*0062*/ 	.byte	0x01
	.zero		1


	//----- nvinfo : EIATTR_MERCURY_ISA_VERSION
	.align		4
        /*0064*/ 	.byte	0x03, 0x5f
        /*0066*/ 	.short	0x0101


	//----- nvinfo : EIATTR_COOP_GROUP_MASK_REGIDS
	.align		4
        /*0068*/ 	.byte	0x04, 0x29
        /*006a*/ 	.short	(.L_53 - .L_52)


	//   ....[0]....
.L_52:
        /*006c*/ 	.word	0xffffffff


	//   ....[1]....
        /*0070*/ 	.word	0xffffffff


	//   ....[2]....
        /*0074*/ 	.word	0xffffffff


	//   ....[3]....
        /*0078*/ 	.word	0xffffffff


	//   ....[4]....
        /*007c*/ 	.word	0xffffffff


	//   ....[5]....
        /*0080*/ 	.word	0xffffffff


	//   ....[6]....
        /*0084*/ 	.word	0xffffffff


	//   ....[7]....
        /*0088*/ 	.word	0xffffffff


	//   ....[8]....
        /*008c*/ 	.word	0xffffffff


	//   ....[9]....
        /*0090*/ 	.word	0xffffffff


	//   ....[10]....
        /*0094*/ 	.word	0x0500000c


	//   ....[11]....
        /*0098*/ 	.word	0x0500000c


	//   ....[12]....
        /*009c*/ 	.word	0x0500000c


	//   ....[13]....
        /*00a0*/ 	.word	0x0500000c


	//   ....[14]....
        /*00a4*/ 	.word	0x0500000c


	//----- nvinfo : EIATTR_COOP_GROUP_INSTR_OFFSETS
	.align		4
.L_53:
        /*00a8*/ 	.byte	0x04, 0x28
        /*00aa*/ 	.short	(.L_55 - .L_54)


	//   ....[0]....
.L_54:
        /*00ac*/ 	.word	0x00000160


	//   ....[1]....
        /*00b0*/ 	.word	0x000001c0


	//   ....[2]....
        /*00b4*/ 	.word	0x00000210


	//   ....[3]....
        /*00b8*/ 	.word	0x00000230


	//   ....[4]....
        /*00bc*/ 	.word	0x00000250


	//   ....[5]....
        /*00c0*/ 	.word	0x00000360


	//   ....[6]....
        /*00c4*/ 	.word	0x00000380


	//   ....[7]....
        /*00c8*/ 	.word	0x000003a0


	//   ....[8]....
        /*00cc*/ 	.word	0x000003c0


	//   ....[9]....
        /*00d0*/ 	.word	0x000003e0


	//   ....[10]....
        /*00d4*/ 	.word	0x00000780


	//   ....[11]....
        /*00d8*/ 	.word	0x000007f0


	//   ....[12]....
        /*00dc*/ 	.word	0x00000860


	//   ....[13]....
        /*00e0*/ 	.word	0x000008d0


	//   ....[14]....
        /*00e4*/ 	.word	0x00000940


	//----- nvinfo : EIATTR_VRC_CTA_INIT_COUNT
	.align		4
.L_55:
        /*00e8*/ 	.byte	0x02, 0x4a
	.zero		1
	.zero		1


	//----- nvinfo : EIATTR_EXIT_INSTR_OFFSETS
	.align		4
        /*00ec*/ 	.byte	0x04, 0x1c
        /*00ee*/ 	.short	(.L_57 - .L_56)


	//   ....[0]....
.L_56:
        /*00f0*/ 	.word	0x000005e0


	//   ....[1]....
        /*00f4*/ 	.word	0x00000730


	//----- nvinfo : EIATTR_CRS_STACK_SIZE
	.align		4
.L_57:
        /*00f8*/ 	.byte	0x04, 0x1e
        /*00fa*/ 	.short	(.L_59 - .L_58)
.L_58:
        /*00fc*/ 	.word	0x00000000


	//----- nvinfo : EIATTR_CBANK_PARAM_SIZE
	.align		4
.L_59:
        /*0100*/ 	.byte	0x03, 0x19
        /*0102*/ 	.short	0x0020


	//----- nvinfo : EIATTR_PARAM_CBANK
	.align		4
        /*0104*/ 	.byte	0x04, 0x0a
        /*0106*/ 	.short	(.L_61 - .L_60)
	.align		4
.L_60:
        /*0108*/ 	.word	index@(.nv.constant0._Z14rmsnorm_kernelPfS_S_if)
        /*010c*/ 	.short	0x0380
        /*010e*/ 	.short	0x0020


	//----- nvinfo : EIATTR_SW_WAR
	.align		4
.L_61:
        /*0110*/ 	.byte	0x04, 0x36
        /*0112*/ 	.short	(.L_63 - .L_62)
.L_62:
        /*0114*/ 	.word	0x00000008
.L_63:


//--------------------- .nv.callgraph             --------------------------
	.section	.nv.callgraph,"",@"SHT_CUDA_CALLGRAPH"
	.align	4
	.sectionentsize	8
	.align		4
        /*0000*/ 	.word	0x00000000
	.align		4
        /*0004*/ 	.word	0xffffffff
	.align		4
        /*0008*/ 	.word	0x00000000
	.align		4
        /*000c*/ 	.word	0xfffffffe
	.align		4
        /*0010*/ 	.word	0x00000000
	.align		4
        /*0014*/ 	.word	0xfffffffd
	.align		4
        /*0018*/ 	.word	0x00000000
	.align		4
        /*001c*/ 	.word	0xfffffffc


//--------------------- .text._Z21rmsnorm_kernel_vectorPfS_S_if --------------------------
	.section	.text._Z21rmsnorm_kernel_vectorPfS_S_if,"ax",@progbits
	.align	128
        .global         _Z21rmsnorm_kernel_vectorPfS_S_if
        .type           _Z21rmsnorm_kernel_vectorPfS_S_if,@function
        .size           _Z21rmsnorm_kernel_vectorPfS_S_if,(.L_x_64 - _Z21rmsnorm_kernel_vectorPfS_S_if)
        .other          _Z21rmsnorm_kernel_vectorPfS_S_if,@"STO_CUDA_ENTRY STV_DEFAULT"
_Z21rmsnorm_kernel_vectorPfS_S_if:
.text._Z21rmsnorm_kernel_vectorPfS_S_if:
[----:B------:R-:W-:Y:S01]  /*0000*/  LDC R1, c[0x0][0x37c] ;  /* 0x0000df00ff017b82 */ /* 0x000fe20000000800 */
[----:B------:R-:W0:Y:S07]  /*0010*/  S2R R4, SR_TID.X ;  /* 0x0000000000047919 */ /* 0x000e2e0000002100 */
[----:B------:R-:W1:Y:S01]  /*0020*/  LDC R3, c[0x0][0x398] ;  /* 0x0000e600ff037b82 */ /* 0x000e620000000800 */
[----:B------:R-:W2:Y:S01]  /*0030*/  LDCU.64 UR10, c[0x0][0x390] ;  /* 0x00007200ff0a77ac */ /* 0x000ea20008000a00 */
[----:B------:R-:W-:Y:S01]  /*0040*/  BSSY.RECONVERGENT B0, `(.L_x_0) ;  /* 0x000006b000007945 */ /* 0x000fe20003800200 */
[----:B------:R-:W-:Y:S01]  /*0050*/  HFMA2 R17, -RZ, RZ, 0, 0 ;  /* 0x00000000ff117431 */ /* 0x000fe200000001ff */
[----:B------:R-:W3:Y:S04]  /*0060*/  LDCU.64 UR8, c[0x0][0x380] ;  /* 0x00007000ff0877ac */ /* 0x000ee80008000a00 */
[----:B------:R-:W4:Y:S01]  /*0070*/  S2UR UR4, SR_CTAID.X ;  /* 0x00000000000479c3 */ /* 0x000f220000002500 */
[----:B------:R-:W0:Y:S01]  /*0080*/  LDCU.64 UR6, c[0x0][0x358] ;  /* 0x00006b00ff0677ac */ /* 0x000e220008000a00 */
[----:B-1----:R-:W-:-:S04]  /*0090*/  SHF.R.S32.HI R5, RZ, 0x2, R3 ;  /* 0x00000002ff057819 */ /* 0x002fc80000011403 */
[----:B0-----:R-:W-:Y:S01]  /*00a0*/  ISETP.GE.AND P0, PT, R4, R5, PT ;  /* 0x000000050400720c */ /* 0x001fe20003f06270 */
[----:B----4-:R-:W-:-:S04]  /*00b0*/  IMAD R6, R3, UR4, RZ ;  /* 0x0000000403067c24 */ /* 0x010fc8000f8e02ff */
[----:B------:R-:W-:-:S03]  /*00c0*/  IMAD.WIDE.U32 R6, R6, 0x4, RZ ;  /* 0x0000000406067825 */ /* 0x000fc600078e00ff */
[C---:B--2---:R-:W-:Y:S02]  /*00d0*/  IADD3 R18, P2, PT, R6.reuse, UR10, RZ ;  /* 0x0000000a06127c10 */ /* 0x044fe4000ff5e0ff */
[----:B---3--:R-:W-:Y:S02]  /*00e0*/  IADD3 R24, P1, PT, R6, UR8, RZ ;  /* 0x0000000806187c10 */ /* 0x008fe4000ff3e0ff */
[C---:B------:R-:W-:Y:S02]  /*00f0*/  IADD3.X R19, PT, PT, R7.reuse, UR11, RZ, P2, !PT ;  /* 0x0000000b07137c10 */ /* 0x040fe400097fe4ff */
[----:B------:R-:W-:Y:S01]  /*0100*/  IADD3.X R25, PT, PT, R7, UR9, RZ, P1, !PT ;  /* 0x0000000907197c10 */ /* 0x000fe20008ffe4ff */
[----:B------:R-:W-:Y:S08]  /*0110*/  @P0 BRA `(.L_x_1) ;  /* 0x0000000400740947 */ /* 0x000ff00003800000 */
[----:B------:R-:W0:Y:S01]  /*0120*/  LDC R2, c[0x0][0x360] ;  /* 0x0000d800ff027b82 */ /* 0x000e220000000800 */
[----:B------:R-:W-:Y:S01]  /*0130*/  BSSY.RECONVERGENT B1, `(.L_x_2) ;  /* 0x0000034000017945 */ /* 0x000fe20003800200 */
[----:B------:R-:W-:Y:S01]  /*0140*/  MOV R17, RZ ;  /* 0x000000ff00117202 */ /* 0x000fe20000000f00 */
[----:B0-----:R-:W0:Y:S01]  /*0150*/  I2F.U32.RP R12, R2 ;  /* 0x00000002000c7306 */ /* 0x001e220000209000 */
[----:B------:R-:W-:Y:S02]  /*0160*/  IADD3 R0, PT, PT, R4, R2, RZ ;  /* 0x0000000204007210 */ /* 0x000fe40007ffe0ff */
[----:B------:R-:W-:Y:S02]  /*0170*/  ISETP.NE.U32.AND P2, PT, R2, RZ, PT ;  /* 0x000000ff0200720c */ /* 0x000fe40003f45070 */
[----:B------:R-:W-:Y:S02]  /*0180*/  ISETP.GE.U32.AND P0, PT, R0, R5, PT ;  /* 0x000000050000720c */ /* 0x000fe40003f06070 */
[----:B------:R-:W-:-:S02]  /*0190*/  VIMNMX.U32 R11, PT, PT, R5, R0, !PT ;  /* 0x00000000050b7248 */ /* 0x000fc40007fe0000 */
[----:B------:R-:W-:-:S04]  /*01a0*/  SEL R10, RZ, 0x1, P0 ;  /* 0x00000001ff0a7807 */ /* 0x000fc80000000000 */
[----:B------:R-:W-:Y:S01]  /*01b0*/  IADD3 R11, PT, PT, R11, -R0, -R10 ;  /* 0x800000000b0b7210 */ /* 0x000fe20007ffe80a */
[----:B0-----:R-:W0:Y:S02]  /*01c0*/  MUFU.RCP R12, R12 ;  /* 0x0000000c000c7308 */ /* 0x001e240000001000 */
[----:B0-----:R-:W-:-:S06]  /*01d0*/  IADD3 R8, PT, PT, R12, 0xffffffe, RZ ;  /* 0x0ffffffe0c087810 */ /* 0x001fcc0007ffe0ff */
[----:B------:R0:W1:Y:S02]  /*01e0*/  F2I.FTZ.U32.TRUNC.NTZ R9, R8 ;  /* 0x0000000800097305 */ /* 0x000064000021f000 */
[----:B0-----:R-:W-:Y:S01]  /*01f0*/  MOV R8, RZ ;  /* 0x000000ff00087202 */ /* 0x001fe20000000f00 */
[----:B-1----:R-:W-:-:S04]  /*0200*/  IMAD.MOV R13, RZ, RZ, -R9 ;  /* 0x000000ffff0d7224 */ /* 0x002fc800078e0a09 */
[----:B------:R-:W-:-:S04]  /*0210*/  IMAD R13, R13, R2, RZ ;  /* 0x000000020d0d7224 */ /* 0x000fc800078e02ff */
[----:B------:R-:W-:-:S06]  /*0220*/  IMAD.HI.U32 R12, R9, R13, R8 ;  /* 0x0000000d090c7227 */ /* 0x000fcc00078e0008 */
[----:B------:R-:W-:-:S04]  /*0230*/  IMAD.HI.U32 R9, R12, R11, RZ ;  /* 0x0000000b0c097227 */ /* 0x000fc800078e00ff */
[----:B------:R-:W-:-:S04]  /*0240*/  IMAD.MOV R0, RZ, RZ, -R9 ;  /* 0x000000ffff007224 */ /* 0x000fc800078e0a09 */
[----:B------:R-:W-:-:S05]  /*0250*/  IMAD R11, R2, R0, R11 ;  /* 0x00000000020b7224 */ /* 0x000fca00078e020b */
[----:B------:R-:W-:-:S13]  /*0260*/  ISETP.GE.U32.AND P0, PT, R11, R2, PT ;  /* 0x000000020b00720c */ /* 0x000fda0003f06070 */
[-C--:B------:R-:W-:Y:S02]  /*0270*/  @P0 IADD3 R11, PT, PT, R11, -R2.reuse, RZ ;  /* 0x800000020b0b0210 */ /* 0x080fe40007ffe0ff */
[----:B------:R-:W-:Y:S02]  /*0280*/  @P0 IADD3 R9, PT, PT, R9, 0x1, RZ ;  /* 0x0000000109090810 */ /* 0x000fe40007ffe0ff */
[----:B------:R-:W-:-:S13]  /*0290*/  ISETP.GE.U32.AND P1, PT, R11, R2, PT ;  /* 0x000000020b00720c */ /* 0x000fda0003f26070 */
[----:B------:R-:W-:Y:S01]  /*02a0*/  @P1 VIADD R9, R9, 0x1 ;  /* 0x0000000109091836 */ /* 0x000fe20000000000 */
[----:B------:R-:W-:-:S04]  /*02b0*/  @!P2 LOP3.LUT R9, RZ, R2, RZ, 0x33, !PT ;  /* 0x00000002ff09a212 */ /* 0x000fc800078e33ff */
[----:B------:R-:W-:-:S04]  /*02c0*/  IADD3 R9, PT, PT, R10, R9, RZ ;  /* 0x000000090a097210 */ /* 0x000fc80007ffe0ff */
[C---:B------:R-:W-:Y:S02]  /*02d0*/  LOP3.LUT R0, R9.reuse, 0x3, RZ, 0xc0, !PT ;  /* 0x0000000309007812 */ /* 0x040fe400078ec0ff */
[----:B------:R-:W-:Y:S02]  /*02e0*/  ISETP.GE.U32.AND P0, PT, R9, 0x3, PT ;  /* 0x000000030900780c */ /* 0x000fe40003f06070 */
[----:B------:R-:W-:Y:S01]  /*02f0*/  ISETP.NE.AND P1, PT, R0, 0x3, PT ;  /* 0x000000030000780c */ /* 0x000fe20003f25270 */
[----:B------:R-:W-:-:S12]  /*0300*/  IMAD.MOV.U32 R0, RZ, RZ, R4 ;  /* 0x000000ffff007224 */ /* 0x000fd800078e0004 */
[----:B------:R-:W-:Y:S05]  /*0310*/  @!P1 BRA `(.L_x_3) ;  /* 0x0000000000549947 */ /* 0x000fea0003800000 */
[----:B------:R-:W-:Y:S01]  /*0320*/  IMAD.WIDE.U32 R6, R4, 0x10, R6 ;  /* 0x0000001004067825 */ /* 0x000fe200078e0006 */
[----:B------:R-:W-:Y:S02]  /*0330*/  IADD3 R0, PT, PT, R9, 0x1, RZ ;  /* 0x0000000109007810 */ /* 0x000fe40007ffe0ff */
[----:B------:R-:W-:Y:S02]  /*0340*/  MOV R17, RZ ;  /* 0x000000ff00117202 */ /* 0x000fe40000000f00 */
[----:B------:R-:W-:Y:S02]  /*0350*/  IADD3 R8, P1, PT, R6, UR8, RZ ;  /* 0x0000000806087c10 */ /* 0x000fe4000ff3e0ff */
[----:B------:R-:W-:Y:S01]  /*0360*/  LOP3.LUT R6, R0, 0x3, RZ, 0xc0, !PT ;  /* 0x0000000300067812 */ /* 0x000fe200078ec0ff */
[----:B------:R-:W-:Y:S01]  /*0370*/  IMAD.MOV.U32 R0, RZ, RZ, R4 ;  /* 0x000000ffff007224 */ /* 0x000fe200078e0004 */
[----:B------:R-:W-:Y:S02]  /*0380*/  IADD3.X R9, PT, PT, R7, UR9, RZ, P1, !PT ;  /* 0x0000000907097c10 */ /* 0x000fe40008ffe4ff */
[----:B------:R-:W-:-:S07]  /*0390*/  IADD3 R12, PT, PT, -R6, RZ, RZ ;  /* 0x000000ff060c7210 */ /* 0x000fce0007ffe1ff */
.L_x_4:
[----:B------:R-:W-:Y:S01]  /*03a0*/  MOV R6, R8 ;  /* 0x0000000800067202 */ /* 0x000fe20000000f00 */
[----:B------:R-:W-:-:S05]  /*03b0*/  IMAD.MOV.U32 R7, RZ, RZ, R9 ;  /* 0x000000ffff077224 */ /* 0x000fca00078e0009 */
[----:B------:R-:W2:Y:S01]  /*03c0*/  LDG.E.128 R8, desc[UR6][R6.64] ;  /* 0x0000000606087981 */ /* 0x000ea2000c1e1d00 */
[----:B------:R-:W-:Y:S02]  /*03d0*/  IADD3 R12, PT, PT, R12, 0x1, RZ ;  /* 0x000000010c0c7810 */ /* 0x000fe40007ffe0ff */
[----:B------:R-:W-:Y:S02]  /*03e0*/  IADD3 R0, PT, PT, R2, R0, RZ ;  /* 0x0000000002007210 */ /* 0x000fe40007ffe0ff */
[----:B------:R-:W-:Y:S01]  /*03f0*/  ISETP.NE.AND P1, PT, R12, RZ, PT ;  /* 0x000000ff0c00720c */ /* 0x000fe20003f25270 */
[----:B--2---:R-:W-:-:S04]  /*0400*/  FMUL R9, R9, R9 ;  /* 0x0000000909097220 */ /* 0x004fc80000400000 */
[----:B------:R-:W-:-:S04]  /*0410*/  FFMA R9, R8, R8, R9 ;  /* 0x0000000808097223 */ /* 0x000fc80000000009 */
[----:B------:R-:W-:Y:S01]  /*0420*/  FFMA R10, R10, R10, R9 ;  /* 0x0000000a0a0a7223 */ /* 0x000fe20000000009 */
[----:B------:R-:W-:-:S04]  /*0430*/  IMAD.WIDE.U32 R8, R2, 0x10, R6 ;  /* 0x0000001002087825 */ /* 0x000fc800078e0006 */
[----:B------:R-:W-:-:S04]  /*0440*/  FFMA R10, R11, R11, R10 ;  /* 0x0000000b0b0a7223 */ /* 0x000fc8000000000a */
[----:B------:R-:W-:Y:S01]  /*0450*/  FADD R17, R10, R17 ;  /* 0x000000110a117221 */ /* 0x000fe20000000000 */
[----:B------:R-:W-:Y:S06]  /*0460*/  @P1 BRA `(.L_x_4) ;  /* 0xfffffffc00cc1947 */ /* 0x000fec000383ffff */
.L_x_3:
[----:B------:R-:W-:Y:S05]  /*0470*/  BSYNC.RECONVERGENT B1 ;  /* 0x0000000000017941 */ /* 0x000fea0003800200 */
.L_x_2:
[----:B------:R-:W-:Y:S05]  /*0480*/  @!P0 BRA `(.L_x_1) ;  /* 0x0000000000988947 */ /* 0x000fea0003800000 */
[--C-:B------:R-:W-:Y:S01]  /*0490*/  IMAD R6, R2, 0x2, R0.reuse ;  /* 0x0000000202067824 */ /* 0x100fe200078e0200 */
[----:B------:R-:W-:Y:S01]  /*04a0*/  IADD3 R16, PT, PT, R0, R2, RZ ;  /* 0x0000000200107210 */ /* 0x000fe20007ffe0ff */
[----:B------:R-:W-:-:S07]  /*04b0*/  IMAD R7, R2, 0x3, R0 ;  /* 0x0000000302077824 */ /* 0x000fce00078e0200 */
.L_x_5:
[----:B------:R-:W-:-:S05]  /*04c0*/  IMAD.WIDE.U32 R22, R0, 0x10, R24 ;  /* 0x0000001000167825 */ /* 0x000fca00078e0018 */
[----:B------:R-:W2:Y:S01]  /*04d0*/  LDG.E.128 R12, desc[UR6][R22.64] ;  /* 0x00000006160c7981 */ /* 0x000ea2000c1e1d00 */
[----:B------:R-:W-:-:S06]  /*04e0*/  IMAD.WIDE.U32 R8, R16, 0x10, R24 ;  /* 0x0000001010087825 */ /* 0x000fcc00078e0018 */
[----:B------:R-:W3:Y:S01]  /*04f0*/  LDG.E.128 R8, desc[UR6][R8.64] ;  /* 0x0000000608087981 */ /* 0x000ee2000c1e1d00 */
[----:B------:R-:W-:-:S06]  /*0500*/  IMAD.WIDE.U32 R20, R7, 0x10, R24 ;  /* 0x0000001007147825 */ /* 0x000fcc00078e0018 */
[----:B------:R-:W4:Y:S01]  /*0510*/  LDG.E.128 R20, desc[UR6][R20.64] ;  /* 0x0000000614147981 */ /* 0x000f22000c1e1d00 */
[----:B--2---:R-:W-:-:S04]  /*0520*/  FMUL R13, R13, R13 ;  /* 0x0000000d0d0d7220 */ /* 0x004fc80000400000 */
[----:B------:R-:W-:-:S04]  /*0530*/  FFMA R13, R12, R12, R13 ;  /* 0x0000000c0c0d7223 */ /* 0x000fc8000000000d */
[----:B------:R-:W-:Y:S01]  /*0540*/  FFMA R14, R14, R14, R13 ;  /* 0x0000000e0e0e7223 */ /* 0x000fe2000000000d */
[----:B------:R-:W-:-:S04]  /*0550*/  IMAD.WIDE.U32 R12, R6, 0x10, R24 ;  /* 0x00000010060c7825 */ /* 0x000fc800078e0018 */
[----:B------:R-:W-:-:S04]  /*0560*/  FFMA R14, R15, R15, R14 ;  /* 0x0000000f0f0e7223 */ /* 0x000fc8000000000e */
[----:B------:R-:W-:Y:S02]  /*0570*/  FADD R17, R14, R17 ;  /* 0x000000110e117221 */ /* 0x000fe40000000000 */
[----:B------:R-:W2:Y:S01]  /*0580*/  LDG.E.128 R12, desc[UR6][R12.64] ;  /* 0x000000060c0c7981 */ /* 0x000ea2000c1e1d00 */
[----:B---3--:R-:W-:-:S04]  /*0590*/  FMUL R27, R9, R9 ;  /* 0x00000009091b7220 */ /* 0x008fc80000400000 */
[----:B------:R-:W-:Y:S01]  /*05a0*/  FFMA R27, R8, R8, R27 ;  /* 0x00000008081b7223 */ /* 0x000fe2000000001b */
[----:B----4-:R-:W-:-:S03]  /*05b0*/  FMUL R9, R21, R21 ;  /* 0x0000001515097220 */ /* 0x010fc60000400000 */
[----:B------:R-:W-:-:S04]  /*05c0*/  FFMA R10, R10, R10, R27 ;  /* 0x0000000a0a0a7223 */ /* 0x000fc8000000001b */
[----:B------:R-:W-:Y:S01]  /*05d0*/  FFMA R10, R11, R11, R10 ;  /* 0x0000000b0b0a7223 */ /* 0x000fe2000000000a */
[----:B------:R-:W-:Y:S01]  /*05e0*/  FFMA R11, R20, R20, R9 ;  /* 0x00000014140b7223 */ /* 0x000fe20000000009 */
[----:B------:R-:W-:-:S04]  /*05f0*/  IADD3 R9, PT, PT, R2, R0, R2 ;  /* 0x0000000002097210 */ /* 0x000fc80007ffe002 */
[----:B------:R-:W-:-:S04]  /*0600*/  IADD3 R0, PT, PT, R2, R9, R2 ;  /* 0x0000000902007210 */ /* 0x000fc80007ffe002 */
[----:B------:R-:W-:Y:S01]  /*0610*/  ISETP.GE.AND P0, PT, R0, R5, PT ;  /* 0x000000050000720c */ /* 0x000fe20003f06270 */
[----:B------:R-:W-:Y:S01]  /*0620*/  FADD R10, R17, R10 ;  /* 0x0000000a110a7221 */ /* 0x000fe20000000000 */
[----:B------:R-:W-:-:S04]  /*0630*/  FFMA R22, R22, R22, R11 ;  /* 0x0000001616167223 */ /* 0x000fc8000000000b */
[----:B------:R-:W-:Y:S01]  /*0640*/  FFMA R17, R23, R23, R22 ;  /* 0x0000001717117223 */ /* 0x000fe20000000016 */
[C---:B------:R-:W-:Y:S01]  /*0650*/  LEA R16, R2.reuse, R16, 0x2 ;  /* 0x0000001002107211 */ /* 0x040fe200078e10ff */
[C---:B------:R-:W-:Y:S01]  /*0660*/  IMAD R6, R2.reuse, 0x4, R6 ;  /* 0x0000000402067824 */ /* 0x040fe200078e0206 */
[----:B------:R-:W-:Y:S01]  /*0670*/  LEA R7, R2, R7, 0x2 ;  /* 0x0000000702077211 */ /* 0x000fe200078e10ff */
[----:B--2---:R-:W-:-:S04]  /*0680*/  FMUL R27, R13, R13 ;  /* 0x0000000d0d1b7220 */ /* 0x004fc80000400000 */
[----:B------:R-:W-:-:S04]  /*0690*/  FFMA R27, R12, R12, R27 ;  /* 0x0000000c0c1b7223 */ /* 0x000fc8000000001b */
[----:B------:R-:W-:-:S04]  /*06a0*/  FFMA R14, R14, R14, R27 ;  /* 0x0000000e0e0e7223 */ /* 0x000fc8000000001b */
[----:B------:R-:W-:-:S04]  /*06b0*/  FFMA R15, R15, R15, R14 ;  /* 0x0000000f0f0f7223 */ /* 0x000fc8000000000e */
[----:B------:R-:W-:-:S04]  /*06c0*/  FADD R10, R10, R15 ;  /* 0x0000000f0a0a7221 */ /* 0x000fc80000000000 */
[----:B------:R-:W-:Y:S01]  /*06d0*/  FADD R17, R10, R17 ;  /* 0x000000110a117221 */ /* 0x000fe20000000000 */
[----:B------:R-:W-:Y:S06]  /*06e0*/  @!P0 BRA `(.L_x_5) ;  /* 0xfffffffc00748947 */ /* 0x000fec000383ffff */
.L_x_1:
[----:B------:R-:W-:Y:S05]  /*06f0*/  BSYNC.RECONVERGENT B0 ;  /* 0x0000000000007941 */ /* 0x000fea0003800200 */
.L_x_0:
[----:B------:R-:W-:Y:S01]  /*0700*/  LOP3.LUT R7, R3, 0xfffffffc, RZ, 0xc0, !PT ;  /* 0xfffffffc03077812 */ /* 0x000fe200078ec0ff */
[----:B------:R-:W-:Y:S03]  /*0710*/  BSSY.RECONVERGENT B0, `(.L_x_6) ;  /* 0x000000c000007945 */ /* 0x000fe60003800200 */
[----:B------:R-:W-:-:S04]  /*0720*/  IADD3 R0, PT, PT, R4, R7, RZ ;  /* 0x0000000704007210 */ /* 0x000fc80007ffe0ff */
[----:B------:R-:W-:-:S13]  /*0730*/  ISETP.GE.AND P0, PT, R0, R3, PT ;  /* 0x000000030000720c */ /* 0x000fda0003f06270 */
[----:B------:R-:W-:Y:S05]  /*0740*/  @P0 BRA `(.L_x_7) ;  /* 0x0000000000200947 */ /* 0x000fea0003800000 */
[----:B------:R-:W0:Y:S01]  /*0750*/  LDC R9, c[0x0][0x360] ;  /* 0x0000d800ff097b82 */ /* 0x000e220000000800 */
[----:B------:R-:W-:-:S07]  /*0760*/  IMAD.MOV.U32 R2, RZ, RZ, R0 ;  /* 0x000000ffff027224 */ /* 0x000fce00078e0000 */
.L_x_8:
[----:B------:R-:W-:-:S06]  /*0770*/  IMAD.WIDE R6, R2, 0x4, R24 ;  /* 0x0000000402067825 */ /* 0x000fcc00078e0218 */
[----:B------:R-:W2:Y:S01]  /*0780*/  LDG.E R6, desc[UR6][R6.64] ;  /* 0x0000000606067981 */ /* 0x000ea2000c1e1900 */
[----:B0-----:R-:W-:-:S04]  /*0790*/  IADD3 R2, PT, PT, R9, R2, RZ ;  /* 0x0000000209027210 */ /* 0x001fc80007ffe0ff */
[----:B------:R-:W-:Y:S01]  /*07a0*/  ISETP.GE.AND P0, PT, R2, R3, PT ;  /* 0x000000030200720c */ /* 0x000fe20003f06270 */
[----:B--2---:R-:W-:-:S12]  /*07b0*/  FFMA R17, R6, R6, R17 ;  /* 0x0000000606117223 */ /* 0x004fd80000000011 */
[----:B------:R-:W-:Y:S05]  /*07c0*/  @!P0 BRA `(.L_x_8) ;  /* 0xfffffffc00e88947 */ /* 0x000fea000383ffff */
.L_x_7:
[----:B------:R-:W-:Y:S05]  /*07d0*/  BSYNC.RECONVERGENT B0 ;  /* 0x0000000000007941 */ /* 0x000fea0003800200 */
.L_x_6:
[----:B------:R-:W0:Y:S01]  /*07e0*/  SHFL.DOWN PT, R2, R17, 0x10, 0x1f ;  /* 0x0a001f0011027f89 */ /* 0x000e2200000e0000 */
[----:B------:R-:W-:-:S13]  /*07f0*/  LOP3.LUT P0, R13, R4, 0x1f, RZ, 0xc0, !PT ;  /* 0x0000001f040d7812 */ /* 0x000fda000780c0ff */
[----:B------:R-:W1:Y:S01]  /*0800*/  @!P0 S2R R11, SR_CgaCtaId ;  /* 0x00000000000b8919 */ /* 0x000e620000008800 */
[----:B------:R-:W-:-:S04]  /*0810*/  @!P0 MOV R10, 0x400 ;  /* 0x00000400000a8802 */ /* 0x000fc80000000f00 */
[----:B------:R-:W-:Y:S01]  /*0820*/  @!P0 IADD3 R10, PT, PT, R10, 0x4, RZ ;  /* 0x000000040a0a8810 */ /* 0x000fe20007ffe0ff */
[----:B0-----:R-:W-:-:S05]  /*0830*/  FADD R2, R2, R17 ;  /* 0x0000001102027221 */ /* 0x001fca0000000000 */
[----:B------:R-:W0:Y:S01]  /*0840*/  SHFL.DOWN PT, R7, R2, 0x8, 0x1f ;  /* 0x09001f0002077f89 */ /* 0x000e2200000e0000 */
[----:B-1----:R-:W-:-:S04]  /*0850*/  @!P0 LEA R11, R11, R10, 0x18 ;  /* 0x0000000a0b0b8211 */ /* 0x002fc800078ec0ff */
[----:B------:R-:W-:Y:S01]  /*0860*/  @!P0 LEA.HI R11, R4, R11, RZ, 0x1d ;  /* 0x0000000b040b8211 */ /* 0x000fe200078fe8ff */
[----:B0-----:R-:W-:Y:S02]  /*0870*/  FADD R7, R2, R7 ;  /* 0x0000000702077221 */ /* 0x001fe40000000000 */
[----:B------:R-:W0:Y:S03]  /*0880*/  LDC R2, c[0x0][0x360] ;  /* 0x0000d800ff027b82 */ /* 0x000e260000000800 */
[----:B------:R-:W1:Y:S02]  /*0890*/  SHFL.DOWN PT, R6, R7, 0x4, 0x1f ;  /* 0x08801f0007067f89 */ /* 0x000e6400000e0000 */
[----:B-1----:R-:W-:-:S05]  /*08a0*/  FADD R6, R7, R6 ;  /* 0x0000000607067221 */ /* 0x002fca0000000000 */
[----:B------:R-:W1:Y:S02]  /*08b0*/  SHFL.DOWN PT, R9, R6, 0x2, 0x1f ;  /* 0x08401f0006097f89 */ /* 0x000e6400000e0000 */
[----:B-1----:R-:W-:-:S05]  /*08c0*/  FADD R9, R6, R9 ;  /* 0x0000000906097221 */ /* 0x002fca0000000000 */
[----:B------:R-:W1:Y:S02]  /*08d0*/  SHFL.DOWN PT, R8, R9, 0x1, 0x1f ;  /* 0x08201f0009087f89 */ /* 0x000e6400000e0000 */
[----:B-1----:R-:W-:-:S05]  /*08e0*/  FADD R8, R9, R8 ;  /* 0x0000000809087221 */ /* 0x002fca0000000000 */
[----:B------:R1:W-:Y:S01]  /*08f0*/  @!P0 STS [R11], R8 ;  /* 0x000000080b008388 */ /* 0x0003e20000000800 */
[----:B------:R-:W-:Y:S01]  /*0900*/  BAR.SYNC.DEFER_BLOCKING 0x0 ;  /* 0x0000000000007b1d */ /* 0x000fe20000010000 */
[----:B------:R-:W-:-:S13]  /*0910*/  ISETP.GT.U32.AND P0, PT, R4, 0x1f, PT ;  /* 0x0000001f0400780c */ /* 0x000fda0003f04070 */
[----:B01----:R-:W-:Y:S05]  /*0920*/  @P0 BRA `(.L_x_9) ;  /* 0x0000000000b80947 */ /* 0x003fea0003800000 */
[----:B------:R-:W-:Y:S01]  /*0930*/  SHF.R.U32.HI R6, RZ, 0x5, R2 ;  /* 0x00000005ff067819 */ /* 0x000fe20000011602 */
[----:B------:R-:W-:-:S03]  /*0940*/  UMOV UR4, 0xffffffff ;  /* 0xffffffff00047882 */ /* 0x000fc60000000000 */
[----:B------:R-:W-:-:S13]  /*0950*/  ISETP.GE.U32.AND P0, PT, R13, R6, PT ;  /* 0x000000060d00720c */ /* 0x000fda0003f06070 */
[----:B------:R-:W0:Y:S01]  /*0960*/  @!P0 S2R R7, SR_CgaCtaId ;  /* 0x0000000000078919 */ /* 0x000e220000008800 */
[----:B------:R-:W-:-:S05]  /*0970*/  @!P0 MOV R6, 0x400 ;  /* 0x0000040000068802 */ /* 0x000fca0000000f00 */
[----:B------:R-:W-:-:S05]  /*0980*/  @!P0 VIADD R6, R6, 0x4 ;  /* 0x0000000406068836 */ /* 0x000fca0000000000 */
[----:B0-----:R-:W-:Y:S01]  /*0990*/  @!P0 LEA R8, R7, R6, 0x18 ;  /* 0x0000000607088211 */ /* 0x001fe200078ec0ff */
[----:B------:R-:W-:-:S03]  /*09a0*/  HFMA2 R6, -RZ, RZ, 0, 0 ;  /* 0x00000000ff067431 */ /* 0x000fc600000001ff */
[----:B------:R-:W-:-:S05]  /*09b0*/  @!P0 LEA R7, R13, R8, 0x2 ;  /* 0x000000080d078211 */ /* 0x000fca00078e10ff */
[----:B------:R0:W1:Y:S01]  /*09c0*/  @!P0 LDS R6, [R7] ;  /* 0x0000000007068984 */ /* 0x0000620000000800 */
[----:B------:R-:W-:Y:S05]  /*09d0*/  BRA.DIV UR4, `(.L_x_10) ;  /* 0x0000000a04e87947 */ /* 0x000fea000b800000 */
[----:B01----:R-:W0:Y:S02]  /*09e0*/  SHFL.DOWN PT, R7, R6, 0x10, 0x1f ;  /* 0x0a001f0006077f89 */ /* 0x003e2400000e0000 */
[----:B0-----:R-:W-:-:S05]  /*09f0*/  FADD R7, R7, R6 ;  /* 0x0000000607077221 */ /* 0x001fca0000000000 */
[----:B------:R-:W0:Y:S02]  /*0a00*/  SHFL.DOWN PT, R8, R7, 0x8, 0x1f ;  /* 0x09001f0007087f89 */ /* 0x000e2400000e0000 */
[----:B0-----:R-:W-:-:S05]  /*0a10*/  FADD R8, R7, R8 ;  /* 0x0000000807087221 */ /* 0x001fca0000000000 */
[----:B------:R-:W0:Y:S02]  /*0a20*/  SHFL.DOWN PT, R9, R8, 0x4, 0x1f ;  /* 0x08801f0008097f89 */ /* 0x000e2400000e0000 */
[----:B0-----:R-:W-:-:S05]  /*0a30*/  FADD R9, R8, R9 ;  /* 0x0000000908097221 */ /* 0x001fca0000000000 */
[----:B------:R-:W0:Y:S02]  /*0a40*/  SHFL.DOWN PT, R10, R9, 0x2, 0x1f ;  /* 0x08401f00090a7f89 */ /* 0x000e2400000e0000 */
[----:B0-----:R-:W-:-:S05]  /*0a50*/  FADD R10, R9, R10 ;  /* 0x0000000a090a7221 */ /* 0x001fca0000000000 */
[----:B------:R0:W1:Y:S02]  /*0a60*/  SHFL.DOWN PT, R11, R10, 0x1, 0x1f ;  /* 0x08201f000a0b7f89 */ /* 0x00006400000e0000 */
.L_x_25:
[----:B------:R-:W-:Y:S01]  /*0a70*/  ISETP.NE.AND P0, PT, R4, RZ, PT ;  /* 0x000000ff0400720c */ /* 0x000fe20003f05270 */
[----:B-1----:R-:W-:-:S12]  /*0a80*/  FADD R6, R10, R11 ;  /* 0x0000000b0a067221 */ /* 0x002fd80000000000 */
[----:B------:R-:W-:Y:S05]  /*0a90*/  @P0 BRA `(.L_x_9) ;  /* 0x00000000005c0947 */ /* 0x000fea0003800000 */
[----:B------:R-:W-:Y:S01]  /*0aa0*/  I2FP.F32.S32 R11, R3 ;  /* 0x00000003000b7245 */ /* 0x000fe20000201400 */
[----:B------:R-:W-:Y:S03]  /*0ab0*/  BSSY.RECONVERGENT B0, `(.L_x_11) ;  /* 0x000000b000007945 */ /* 0x000fe60003800200 */
[----:B------:R-:W1:Y:S08]  /*0ac0*/  MUFU.RCP R8, R11 ;  /* 0x0000000b00087308 */ /* 0x000e700000001000 */
[----:B------:R-:W2:Y:S01]  /*0ad0*/  FCHK P0, R6, R11 ;  /* 0x0000000b06007302 */ /* 0x000ea20000000000 */
[----:B-1----:R-:W-:-:S04]  /*0ae0*/  FFMA R3, -R11, R8, 1 ;  /* 0x3f8000000b037423 */ /* 0x002fc80000000108 */
[----:B------:R-:W-:-:S04]  /*0af0*/  FFMA R3, R8, R3, R8 ;  /* 0x0000000308037223 */ /* 0x000fc80000000008 */
[----:B------:R-:W-:-:S04]  /*0b00*/  FFMA R8, R6, R3, RZ ;  /* 0x0000000306087223 */ /* 0x000fc800000000ff */
[----:B------:R-:W-:-:S04]  /*0b10*/  FFMA R7, -R11, R8, R6 ;  /* 0x000000080b077223 */ /* 0x000fc80000000106 */
[----:B------:R-:W-:Y:S01]  /*0b20*/  FFMA R3, R3, R7, R8 ;  /* 0x0000000703037223 */ /* 0x000fe20000000008 */
[----:B--2---:R-:W-:Y:S06]  /*0b30*/  @!P0 BRA `(.L_x_12) ;  /* 0x0000000000088947 */ /* 0x004fec0003800000 */
[----:B------:R-:W-:-:S07]  /*0b40*/  MOV R8, 0xb60 ;  /* 0x00000b6000087802 */ /* 0x000fce0000000f00 */
[----:B0-----:R-:W-:Y:S05]  /*0b50*/  CALL.REL.NOINC `($__internal_0_$__cuda_sm3x_div_rn_noftz_f32_slowpath) ;  /* 0x0000000c00147944 */ /* 0x001fea0003c00000 */
.L_x_12:
[----:B------:R-:W-:Y:S05]  /*0b60*/  BSYNC.RECONVERGENT B0 ;  /* 0x0000000000007941 */ /* 0x000fea0003800200 */
.L_x_11:
[----:B------:R-:W1:Y:S01]  /*0b70*/  LDCU UR4, c[0x0][0x39c] ;  /* 0x00007380ff0477ac */ /* 0x000e620008000800 */
[----:B------:R-:W2:Y:S01]  /*0b80*/  S2UR UR5, SR_CgaCtaId ;  /* 0x00000000000579c3 */ /* 0x000ea20000008800 */
[----:B-1----:R-:W-:Y:S01]  /*0b90*/  FADD R3, R3, UR4 ;  /* 0x0000000403037e21 */ /* 0x002fe20008000000 */
[----:B------:R-:W-:-:S04]  /*0ba0*/  UMOV UR4, 0x400 ;  /* 0x0000040000047882 */ /* 0x000fc80000000000 */
[----:B------:R-:W-:Y:S01]  /*0bb0*/  FSETP.GEU.AND P0, PT, |R3|, 1.175494350822287508e-38, PT ;  /* 0x008000000300780b */ /* 0x000fe20003f0e200 */
[----:B--2---:R-:W-:-:S12]  /*0bc0*/  ULEA UR4, UR5, UR4, 0x18 ;  /* 0x0000000405047291 */ /* 0x004fd8000f8ec0ff */
[----:B------:R-:W-:-:S04]  /*0bd0*/  @!P0 FMUL R3, R3, 16777216 ;  /* 0x4b80000003038820 */ /* 0x000fc80000400000 */
[----:B------:R-:W1:Y:S02]  /*0be0*/  MUFU.RSQ R6, R3 ;  /* 0x0000000300067308 */ /* 0x000e640000001400 */
[----:B-1----:R-:W-:-:S05]  /*0bf0*/  @!P0 FMUL R6, R6, 4096 ;  /* 0x4580000006068820 */ /* 0x002fca0000400000 */
[----:B------:R1:W-:Y:S02]  /*0c00*/  STS [UR4], R6 ;  /* 0x00000006ff007988 */ /* 0x0003e40008000804 */
.L_x_9:
[----:B------:R-:W-:Y:S05]  /*0c10*/  WARPSYNC.ALL ;  /* 0x0000000000007948 */ /* 0x000fea0003800000 */
[----:B------:R-:W-:Y:S01]  /*0c20*/  ISETP.GE.AND P0, PT, R4, R5, PT ;  /* 0x000000050400720c */ /* 0x000fe20003f06270 */
[----:B------:R-:W2:Y:S08]  /*0c30*/  S2UR UR5, SR_CgaCtaId ;  /* 0x00000000000579c3 */ /* 0x000eb00000008800 */
[----:B------:R-:W-:Y:S06]  /*0c40*/  BAR.SYNC.DEFER_BLOCKING 0x0 ;  /* 0x0000000000007b1d */ /* 0x000fec0000010000 */
[----:B------:R-:W-:Y:S01]  /*0c50*/  UMOV UR4, 0x400 ;  /* 0x0000040000047882 */ /* 0x000fe20000000000 */
[----:B------:R-:W-:Y:S01]  /*0c60*/  BSSY.RECONVERGENT B0, `(.L_x_13) ;  /* 0x0000081000007945 */ /* 0x000fe20003800200 */
[----:B--2---:R-:W-:-:S09]  /*0c70*/  ULEA UR4, UR5, UR4, 0x18 ;  /* 0x0000000405047291 */ /* 0x004fd2000f8ec0ff */
[----:B------:R-:W2:Y:S02]  /*0c80*/  LDS R3, [UR4] ;  /* 0x00000004ff037984 */ /* 0x000ea40008000800 */
[----:B------:R-:W3:Y:S01]  /*0c90*/  LDCU.64 UR4, c[0x0][0x388] ;  /* 0x00007100ff0477ac */ /* 0x000ee20008000a00 */
[----:B------:R-:W-:Y:S05]  /*0ca0*/  @P0 BRA `(.L_x_14) ;  /* 0x0000000400f00947 */ /* 0x000fea0003800000 */
[----:B------:R-:W4:Y:S01]  /*0cb0*/  I2F.U32.RP R11, R2 ;  /* 0x00000002000b7306 */ /* 0x000f220000209000 */
[----:B------:R-:W-:Y:S01]  /*0cc0*/  IADD3 R8, PT, PT, R4, R2, RZ ;  /* 0x0000000204087210 */ /* 0x000fe20007ffe0ff */
[----:B------:R-:W-:Y:S01]  /*0cd0*/  BSSY.RECONVERGENT B1, `(.L_x_15) ;  /* 0x0000035000017945 */ /* 0x000fe20003800200 */
[----:B------:R-:W-:Y:S02]  /*0ce0*/  ISETP.NE.U32.AND P2, PT, R2, RZ, PT ;  /* 0x000000ff0200720c */ /* 0x000fe40003f45070 */
[----:B------:R-:W-:Y:S02]  /*0cf0*/  ISETP.GE.U32.AND P0, PT, R8, R5, PT ;  /* 0x000000050800720c */ /* 0x000fe40003f06070 */
[----:B------:R-:W-:Y:S02]  /*0d00*/  VIMNMX.U32 R9, PT, PT, R5, R8, !PT ;  /* 0x0000000805097248 */ /* 0x000fe40007fe0000 */
[----:B0-----:R-:W-:-:S04]  /*0d10*/  SEL R10, RZ, 0x1, P0 ;  /* 0x00000001ff0a7807 */ /* 0x001fc80000000000 */
[----:B------:R-:W-:Y:S01]  /*0d20*/  IADD3 R9, PT, PT, R9, -R8, -R10 ;  /* 0x8000000809097210 */ /* 0x000fe20007ffe80a */
[----:B----4-:R-:W1:Y:S02]  /*0d30*/  MUFU.RCP R11, R11 ;  /* 0x0000000b000b7308 */ /* 0x010e640000001000 */
[----:B-1----:R-:W-:-:S06]  /*0d40*/  VIADD R6, R11, 0xffffffe ;  /* 0x0ffffffe0b067836 */ /* 0x002fcc0000000000 */
[----:B------:R0:W1:Y:S02]  /*0d50*/  F2I.FTZ.U32.TRUNC.NTZ R7, R6 ;  /* 0x0000000600077305 */ /* 0x000064000021f000 */
[----:B0-----:R-:W-:Y:S01]  /*0d60*/  IMAD.MOV.U32 R6, RZ, RZ, RZ ;  /* 0x000000ffff067224 */ /* 0x001fe200078e00ff */
[----:B-1----:R-:W-:-:S05]  /*0d70*/  IADD3 R13, PT, PT, RZ, -R7, RZ ;  /* 0x80000007ff0d7210 */ /* 0x002fca0007ffe0ff */
[----:B------:R-:W-:-:S04]  /*0d80*/  IMAD R13, R13, R2, RZ ;  /* 0x000000020d0d7224 */ /* 0x000fc800078e02ff */
[----:B------:R-:W-:-:S06]  /*0d90*/  IMAD.HI.U32 R12, R7, R13, R6 ;  /* 0x0000000d070c7227 */ /* 0x000fcc00078e0006 */
[----:B------:R-:W-:-:S05]  /*0da0*/  IMAD.HI.U32 R7, R12, R9, RZ ;  /* 0x000000090c077227 */ /* 0x000fca00078e00ff */
[----:B------:R-:W-:-:S05]  /*0db0*/  IADD3 R6, PT, PT, -R7, RZ, RZ ;  /* 0x000000ff07067210 */ /* 0x000fca0007ffe1ff */
[----:B------:R-:W-:-:S05]  /*0dc0*/  IMAD R9, R2, R6, R9 ;  /* 0x0000000602097224 */ /* 0x000fca00078e0209 */
[----:B------:R-:W-:-:S13]  /*0dd0*/  ISETP.GE.U32.AND P0, PT, R9, R2, PT ;  /* 0x000000020900720c */ /* 0x000fda0003f06070 */
[----:B------:R-:W-:Y:S01]  /*0de0*/  @P0 IADD3 R9, PT, PT, R9, -R2, RZ ;  /* 0x8000000209090210 */ /* 0x000fe20007ffe0ff */
[----:B------:R-:W-:-:S03]  /*0df0*/  @P0 VIADD R7, R7, 0x1 ;  /* 0x0000000107070836 */ /* 0x000fc60000000000 */
[----:B------:R-:W-:-:S13]  /*0e00*/  ISETP.GE.U32.AND P1, PT, R9, R2, PT ;  /* 0x000000020900720c */ /* 0x000fda0003f26070 */
[----:B------:R-:W-:Y:S02]  /*0e10*/  @P1 IADD3 R7, PT, PT, R7, 0x1, RZ ;  /* 0x0000000107071810 */ /* 0x000fe40007ffe0ff */
[----:B------:R-:W-:-:S04]  /*0e20*/  @!P2 LOP3.LUT R7, RZ, R2, RZ, 0x33, !PT ;  /* 0x00000002ff07a212 */ /* 0x000fc800078e33ff */
[----:B------:R-:W-:-:S04]  /*0e30*/  IADD3 R6, PT, PT, R10, R7, RZ ;  /* 0x000000070a067210 */ /* 0x000fc80007ffe0ff */
[C---:B------:R-:W-:Y:S02]  /*0e40*/  LOP3.LUT R7, R6.reuse, 0x3, RZ, 0xc0, !PT ;  /* 0x0000000306077812 */ /* 0x040fe400078ec0ff */
[----:B------:R-:W-:Y:S02]  /*0e50*/  ISETP.GE.U32.AND P0, PT, R6, 0x3, PT ;  /* 0x000000030600780c */ /* 0x000fe40003f06070 */
[----:B------:R-:W-:-:S13]  /*0e60*/  ISETP.NE.AND P1, PT, R7, 0x3, PT ;  /* 0x000000030700780c */ /* 0x000fda0003f25270 */
[----:B------:R-:W-:Y:S05]  /*0e70*/  @!P1 BRA `(.L_x_16) ;  /* 0x0000000000689947 */ /* 0x000fea0003800000 */
[----:B------:R-:W-:Y:S02]  /*0e80*/  VIADD R6, R6, 0x1 ;  /* 0x0000000106067836 */ /* 0x000fe40000000000 */
[----:B------:R-:W-:-:S03]  /*0e90*/  IMAD.WIDE.U32 R16, R4, 0x10, RZ ;  /* 0x0000001004107825 */ /* 0x000fc600078e00ff */
[----:B------:R-:W-:-:S04]  /*0ea0*/  LOP3.LUT R7, R6, 0x3, RZ, 0xc0, !PT ;  /* 0x0000000306077812 */ /* 0x000fc800078ec0ff */
[C---:B------:R-:W-:Y:S01]  /*0eb0*/  IADD3 R20, PT, PT, -R7.reuse, RZ, RZ ;  /* 0x000000ff07147210 */ /* 0x040fe20007ffe1ff */
[----:B------:R-:W-:-:S07]  /*0ec0*/  IMAD R4, R7, R2, R4 ;  /* 0x0000000207047224 */ /* 0x000fce00078e0204 */
.L_x_17:
[C---:B---3--:R-:W-:Y:S02]  /*0ed0*/  IADD3 R12, P2, PT, R16.reuse, UR4, RZ ;  /* 0x00000004100c7c10 */ /* 0x048fe4000ff5e0ff */
[----:B------:R-:W-:Y:S02]  /*0ee0*/  IADD3 R22, P1, PT, R16, R24, RZ ;  /* 0x0000001810167210 */ /* 0x000fe40007f3e0ff */
[C---:B------:R-:W-:Y:S02]  /*0ef0*/  IADD3.X R13, PT, PT, R17.reuse, UR5, RZ, P2, !PT ;  /* 0x00000005110d7c10 */ /* 0x040fe400097fe4ff */
[----:B------:R-:W-:-:S04]  /*0f00*/  IADD3.X R23, PT, PT, R17, R25, RZ, P1, !PT ;  /* 0x0000001911177210 */ /* 0x000fc80000ffe4ff */
[----:B------:R-:W3:Y:S04]  /*0f10*/  LDG.E.128 R12, desc[UR6][R12.64] ;  /* 0x000000060c0c7981 */ /* 0x000ee8000c1e1d00 */
[----:B0-----:R-:W3:Y:S01]  /*0f20*/  LDG.E.128 R8, desc[UR6][R22.64] ;  /* 0x0000000616087981 */ /* 0x001ee2000c1e1d00 */
[----:B------:R-:W-:-:S05]  /*0f30*/  IADD3 R6, P1, PT, R16, R18, RZ ;  /* 0x0000001210067210 */ /* 0x000fca0007f3e0ff */
[----:B------:R-:W-:Y:S01]  /*0f40*/  IMAD.X R7, R17, 0x1, R19, P1 ;  /* 0x0000000111077824 */ /* 0x000fe200008e0613 */
[----:B------:R-:W-:-:S04]  /*0f50*/  IADD3 R20, PT, PT, R20, 0x1, RZ ;  /* 0x0000000114147810 */ /* 0x000fc80007ffe0ff */
[----:B------:R-:W-:Y:S01]  /*0f60*/  ISETP.NE.AND P1, PT, R20, RZ, PT ;  /* 0x000000ff1400720c */ /* 0x000fe20003f25270 */
[----:B------:R-:W-:-:S04]  /*0f70*/  IMAD.WIDE.U32 R16, R2, 0x10, R16 ;  /* 0x0000001002107825 */ /* 0x000fc800078e0010 */
[----:B---3--:R-:W-:Y:S01]  /*0f80*/  FMUL R10, R10, R14 ;  /* 0x0000000e0a0a7220 */ /* 0x008fe20000400000 */
[----:B------:R-:W-:Y:S01]  /*0f90*/  FMUL R8, R8, R12 ;  /* 0x0000000c08087220 */ /* 0x000fe20000400000 */
[----:B------:R-:W-:Y:S01]  /*0fa0*/  FMUL R26, R9, R13 ;  /* 0x0000000d091a7220 */ /* 0x000fe20000400000 */
[----:B------:R-:W-:Y:S01]  /*0fb0*/  FMUL R14, R11, R15 ;  /* 0x0000000f0b0e7220 */ /* 0x000fe20000400000 */
[C---:B--2---:R-:W-:Y:S01]  /*0fc0*/  FMUL R10, R3.reuse, R10 ;  /* 0x0000000a030a7220 */ /* 0x044fe20000400000 */
[C---:B------:R-:W-:Y:S01]  /*0fd0*/  FMUL R8, R3.reuse, R8 ;  /* 0x0000000803087220 */ /* 0x040fe20000400000 */
[C---:B------:R-:W-:Y:S01]  /*0fe0*/  FMUL R9, R3.reuse, R26 ;  /* 0x0000001a03097220 */ /* 0x040fe20000400000 */
[----:B------:R-:W-:-:S05]  /*0ff0*/  FMUL R11, R3, R14 ;  /* 0x0000000e030b7220 */ /* 0x000fca0000400000 */
[----:B------:R0:W-:Y:S01]  /*1000*/  STG.E.128 desc[UR6][R6.64], R8 ;  /* 0x0000000806007986 */ /* 0x0001e2000c101d06 */
[----:B------:R-:W-:Y:S05]  /*1010*/  @P1 BRA `(.L_x_17) ;  /* 0xfffffffc00ac1947 */ /* 0x000fea000383ffff */
.L_x_16:
[----:B---3--:R-:W-:Y:S05]  /*1020*/  BSYNC.RECONVERGENT B1 ;  /* 0x0000000000017941 */ /* 0x008fea0003800200 */
.L_x_15:
[----:B------:R-:W-:Y:S05]  /*1030*/  @!P0 BRA `(.L_x_14) ;  /* 0x00000004000c8947 */ /* 0x000fea0003800000 */
[----:B------:R-:W1:Y:S01]  /*1040*/  LDC.64 R20, c[0x0][0x388] ;  /* 0x0000e200ff147b82 */ /* 0x000e620000000a00 */
[C---:B------:R-:W-:Y:S01]  /*1050*/  LEA R16, R2.reuse, R4, 0x1 ;  /* 0x0000000402107211 */ /* 0x040fe200078e08ff */
[----:B0-----:R-:W-:Y:S02]  /*1060*/  IMAD R7, R2, 0x3, R4 ;  /* 0x0000000302077824 */ /* 0x001fe400078e0204 */
[----:B------:R-:W-:-:S07]  /*1070*/  IMAD.IADD R6, R4, 0x1, R2 ;  /* 0x0000000104067824 */ /* 0x000fce00078e0202 */
.L_x_18:
[----:B-1----:R-:W-:-:S04]  /*1080*/  IMAD.WIDE.U32 R12, R4, 0x10, R20 ;  /* 0x00000010040c7825 */ /* 0x002fc800078e0014 */
[C---:B------:R-:W-:Y:S02]  /*1090*/  IMAD.WIDE.U32 R26, R4.reuse, 0x10, R24 ;  /* 0x00000010041a7825 */ /* 0x040fe400078e0018 */
[----:B------:R-:W3:Y:S04]  /*10a0*/  LDG.E.128 R12, desc[UR6][R12.64] ;  /* 0x000000060c0c7981 */ /* 0x000ee8000c1e1d00 */
[----:B------:R-:W3:Y:S01]  /*10b0*/  LDG.E.128 R8, desc[UR6][R26.64] ;  /* 0x000000061a087981 */ /* 0x000ee2000c1e1d00 */
        /* <DEDUP_REMOVED lines=8> */
[----:B------:R-:W-:Y:S01]  /*1140*/  FMUL R11, R3, R14 ;  /* 0x0000000e030b7220 */ /* 0x000fe20000400000 */
[----:B------:R-:W-:-:S04]  /*1150*/  IMAD.WIDE.U32 R14, R6, 0x10, R24 ;  /* 0x00000010060e7825 */ /* 0x000fc800078e0018 */
[C---:B------:R-:W-:Y:S01]  /*1160*/  IMAD.WIDE.U32 R12, R6.reuse, 0x10, R20 ;  /* 0x00000010060c7825 */ /* 0x040fe200078e0014 */
[----:B------:R0:W-:Y:S04]  /*1170*/  STG.E.128 desc[UR6][R22.64], R8 ;  /* 0x0000000816007986 */ /* 0x0001e8000c101d06 */
[----:B0-----:R-:W2:Y:S04]  /*1180*/  LDG.E.128 R8, desc[UR6][R14.64] ;  /* 0x000000060e087981 */ /* 0x001ea8000c1e1d00 */
[----:B------:R-:W2:Y:S01]  /*1190*/  LDG.E.128 R12, desc[UR6][R12.64] ;  /* 0x000000060c0c7981 */ /* 0x000ea2000c1e1d00 */
[----:B------:R-:W-:-:S04]  /*11a0*/  IMAD.WIDE.U32 R22, R6, 0x10, R18 ;  /* 0x0000001006167825 */ /* 0x000fc800078e0012 */
[----:B--2---:R-:W-:Y:S01]  /*11b0*/  FMUL R26, R8, R12 ;  /* 0x0000000c081a7220 */ /* 0x004fe20000400000 */
[----:B------:R-:W-:Y:S01]  /*11c0*/  FMUL R28, R9, R13 ;  /* 0x0000000d091c7220 */ /* 0x000fe20000400000 */
[----:B------:R-:W-:Y:S01]  /*11d0*/  FMUL R17, R10, R14 ;  /* 0x0000000e0a117220 */ /* 0x000fe20000400000 */
[----:B------:R-:W-:Y:S01]  /*11e0*/  FMUL R27, R11, R15 ;  /* 0x0000000f0b1b7220 */ /* 0x000fe20000400000 */
[C---:B------:R-:W-:Y:S01]  /*11f0*/  FMUL R8, R3.reuse, R26 ;  /* 0x0000001a03087220 */ /* 0x040fe20000400000 */
        /* <DEDUP_REMOVED lines=22> */
[----:B------:R-:W-:Y:S01]  /*1360*/  IMAD.WIDE.U32 R26, R7, 0x10, R18 ;  /* 0x00000010071a7825 */ /* 0x000fe200078e0012 */
[----:B------:R-:W-:-:S02]  /*1370*/  LEA R16, R2, R16, 0x2 ;  /* 0x0000001002107211 */ /* 0x000fc400078e10ff */
[C---:B------:R-:W-:Y:S01]  /*1380*/  LEA R7, R2.reuse, R7, 0x2 ;  /* 0x0000000702077211 */ /* 0x040fe200078e10ff */
[----:B------:R-:W-:Y:S02]  /*1390*/  IMAD R6, R2, 0x4, R6 ;  /* 0x0000000402067824 */ /* 0x000fe400078e0206 */
        /* <DEDUP_REMOVED lines=8> */
[----:B------:R-:W-:-:S04]  /*1420*/  IADD3 R13, PT, PT, R2, R4, R2 ;  /* 0x00000004020d7210 */ /* 0x000fc80007ffe002 */
[----:B------:R4:W-:Y:S01]  /*1430*/  STG.E.128 desc[UR6][R26.64], R8 ;  /* 0x000000081a007986 */ /* 0x0009e2000c101d06 */
[----:B------:R-:W-:-:S04]  /*1440*/  IADD3 R4, PT, PT, R2, R13, R2 ;  /* 0x0000000d02047210 */ /* 0x000fc80007ffe002 */
[----:B------:R-:W-:-:S13]  /*1450*/  ISETP.GE.AND P0, PT, R4, R5, PT ;  /* 0x000000050400720c */ /* 0x000fda0003f06270 */
[----:B----4-:R-:W-:Y:S05]  /*1460*/  @!P0 BRA `(.L_x_18) ;  /* 0xfffffffc00048947 */ /* 0x010fea000383ffff */
.L_x_14:
[----:B---3--:R-:W-:Y:S05]  /*1470*/  BSYNC.RECONVERGENT B0 ;  /* 0x0000000000007941 */ /* 0x008fea0003800200 */
.L_x_13:
[----:B------:R-:W3:Y:S01]  /*1480*/  LDCU UR8, c[0x0][0x398] ;  /* 0x00007300ff0877ac */ /* 0x000ee20008000800 */
[----:B0-----:R-:W0:Y:S01]  /*1490*/  LDC.64 R10, c[0x0][0x388] ;  /* 0x0000e200ff0a7b82 */ /* 0x001e220000000a00 */
[----:B---3--:R-:W-:-:S13]  /*14a0*/  ISETP.GE.AND P0, PT, R0, UR8, PT ;  /* 0x0000000800007c0c */ /* 0x008fda000bf06270 */
[----:B------:R-:W-:Y:S05]  /*14b0*/  @P0 EXIT ;  /* 0x000000000000094d */ /* 0x000fea0003800000 */
.L_x_19:
[----:B------:R-:W-:-:S04]  /*14c0*/  IMAD.WIDE R4, R0, 0x4, R24 ;  /* 0x0000000400047825 */ /* 0x000fc800078e0218 */
[C---:B01----:R-:W-:Y:S02]  /*14d0*/  IMAD.WIDE R6, R0.reuse, 0x4, R10 ;  /* 0x0000000400067825 */ /* 0x043fe400078e020a */
[----:B---3--:R-:W3:Y:S04]  /*14e0*/  LDG.E R4, desc[UR6][R4.64] ;  /* 0x0000000604047981 */ /* 0x008ee8000c1e1900 */
[----:B------:R-:W3:Y:S01]  /*14f0*/  LDG.E R7, desc[UR6][R6.64] ;  /* 0x0000000606077981 */ /* 0x000ee2000c1e1900 */
[----:B------:R-:W-:Y:S01]  /*1500*/  IMAD.WIDE R8, R0, 0x4, R18 ;  /* 0x0000000400087825 */ /* 0x000fe200078e0212 */
[----:B------:R-:W-:-:S04]  /*1510*/  IADD3 R0, PT, PT, R2, R0, RZ ;  /* 0x0000000002007210 */ /* 0x000fc80007ffe0ff */
[----:B------:R-:W-:Y:S01]  /*1520*/  ISETP.GE.AND P0, PT, R0, UR8, PT ;  /* 0x0000000800007c0c */ /* 0x000fe2000bf06270 */
[----:B---3--:R-:W-:-:S04]  /*1530*/  FMUL R12, R4, R7 ;  /* 0x00000007040c7220 */ /* 0x008fc80000400000 */
[----:B--2---:R-:W-:-:S05]  /*1540*/  FMUL R13, R3, R12 ;  /* 0x0000000c030d7220 */ /* 0x004fca0000400000 */
[----:B------:R3:W-:Y:S03]  /*1550*/  STG.E desc[UR6][R8.64], R13 ;  /* 0x0000000d08007986 */ /* 0x0007e6000c101906 */
[----:B------:R-:W-:Y:S05]  /*1560*/  @!P0 BRA `(.L_x_19) ;  /* 0xfffffffc00d48947 */ /* 0x000fea000383ffff */
[----:B------:R-:W-:Y:S05]  /*1570*/  EXIT ;  /* 0x000000000000794d */ /* 0x000fea0003800000 */
.L_x_10:
[----:B------:R-:W-:Y:S01]  /*1580*/  MOV R13, 0x10 ;  /* 0x00000010000d7802 */ /* 0x000fe20000000f00 */
[----:B------:R-:W-:Y:S01]  /*1590*/  IMAD.MOV.U32 R15, RZ, RZ, 0x1f ;  /* 0x0000001fff0f7424 */ /* 0x000fe200078e00ff */
[----:B------:R-:W-:-:S07]  /*15a0*/  MOV R12, 0xffffffff ;  /* 0xffffffff000c7802 */ /* 0x000fce0000000f00 */
[----:B01----:R-:W-:Y:S05]  /*15b0*/  WARPSYNC.COLLECTIVE R12, `(.L_x_20) ;  /* 0x000000000c087348 */ /* 0x003fea0003c00000 */
[----:B-1----:R1:W2:Y:S02]  /*15c0*/  SHFL.DOWN P0, R11, R6, R13, R15 ;  /* 0x0800000d060b7389 */ /* 0x0022a4000000000f */
[----:B012---:R-:W-:Y:S05]  /*15d0*/  ENDCOLLECTIVE ;  /* 0x000000000000791b */ /* 0x007fea0003800000 */
.L_x_20:
[----:B------:R-:W-:Y:S02]  /*15e0*/  MOV R13, 0x8 ;  /* 0x00000008000d7802 */ /* 0x000fe40000000f00 */
[----:B------:R-:W-:-:S05]  /*15f0*/  MOV R7, R11 ;  /* 0x0000000b00077202 */ /* 0x000fca0000000f00 */
[----:B------:R-:W-:-:S04]  /*1600*/  FADD R7, R7, R6 ;  /* 0x0000000607077221 */ /* 0x000fc80000000000 */
[----:B------:R-:W-:-:S07]  /*1610*/  IMAD.MOV.U32 R6, RZ, RZ, R7 ;  /* 0x000000ffff067224 */ /* 0x000fce00078e0007 */
[----:B------:R-:W-:Y:S05]  /*1620*/  WARPSYNC.COLLECTIVE R12, `(.L_x_21) ;  /* 0x000000000c087348 */ /* 0x000fea0003c00000 */
[----:B------:R0:W1:Y:S02]  /*1630*/  SHFL.DOWN P0, R11, R6, R13, R15 ;  /* 0x0800000d060b7389 */ /* 0x000064000000000f */
[----:B01----:R-:W-:Y:S05]  /*1640*/  ENDCOLLECTIVE ;  /* 0x000000000000791b */ /* 0x003fea0003800000 */
.L_x_21:
[----:B------:R-:W-:Y:S02]  /*1650*/  MOV R13, 0x4 ;  /* 0x00000004000d7802 */ /* 0x000fe40000000f00 */
[----:B------:R-:W-:-:S05]  /*1660*/  MOV R8, R11 ;  /* 0x0000000b00087202 */ /* 0x000fca0000000f00 */
[----:B------:R-:W-:-:S04]  /*1670*/  FADD R8, R7, R8 ;  /* 0x0000000807087221 */ /* 0x000fc80000000000 */
[----:B------:R-:W-:-:S07]  /*1680*/  IMAD.MOV.U32 R6, RZ, RZ, R8 ;  /* 0x000000ffff067224 */ /* 0x000fce00078e0008 */
[----:B------:R-:W-:Y:S05]  /*1690*/  WARPSYNC.COLLECTIVE R12, `(.L_x_22) ;  /* 0x000000000c087348 */ /* 0x000fea0003c00000 */
[----:B------:R0:W1:Y:S02]  /*16a0*/  SHFL.DOWN P0, R11, R6, R13, R15 ;  /* 0x0800000d060b7389 */ /* 0x000064000000000f */
[----:B01----:R-:W-:Y:S05]  /*16b0*/  ENDCOLLECTIVE ;  /* 0x000000000000791b */ /* 0x003fea0003800000 */
.L_x_22:
[----:B------:R-:W-:Y:S02]  /*16c0*/  MOV R13, 0x2 ;  /* 0x00000002000d7802 */ /* 0x000fe40000000f00 */
[----:B------:R-:W-:-:S05]  /*16d0*/  MOV R9, R11 ;  /* 0x0000000b00097202 */ /* 0x000fca0000000f00 */
[----:B------:R-:W-:-:S04]  /*16e0*/  FADD R9, R8, R9 ;  /* 0x0000000908097221 */ /* 0x000fc80000000000 */
[----:B------:R-:W-:-:S07]  /*16f0*/  IMAD.MOV.U32 R6, RZ, RZ, R9 ;  /* 0x000000ffff067224 */ /* 0x000fce00078e0009 */
[----:B------:R-:W-:Y:S05]  /*1700*/  WARPSYNC.COLLECTIVE R12, `(.L_x_23) ;  /* 0x000000000c087348 */ /* 0x000fea0003c00000 */
[----:B------:R0:W1:Y:S02]  /*1710*/  SHFL.DOWN P0, R11, R6, R13, R15 ;  /* 0x0800000d060b7389 */ /* 0x000064000000000f */
[----:B01----:R-:W-:Y:S05]  /*1720*/  ENDCOLLECTIVE ;  /* 0x000000000000791b */ /* 0x003fea0003800000 */
.L_x_23:
[----:B------:R-:W-:Y:S02]  /*1730*/  MOV R13, 0x1 ;  /* 0x00000001000d7802 */ /* 0x000fe40000000f00 */
[----:B------:R-:W-:-:S05]  /*1740*/  MOV R10, R11 ;  /* 0x0000000b000a7202 */ /* 0x000fca0000000f00 */
[----:B------:R-:W-:-:S04]  /*1750*/  FADD R10, R9, R10 ;  /* 0x0000000a090a7221 */ /* 0x000fc80000000000 */
[----:B------:R-:W-:-:S07]  /*1760*/  IMAD.MOV.U32 R6, RZ, RZ, R10 ;  /* 0x000000ffff067224 */ /* 0x000fce00078e000a */
[----:B------:R-:W-:Y:S05]  /*1770*/  WARPSYNC.COLLECTIVE R12, `(.L_x_24) ;  /* 0x000000000c087348 */ /* 0x000fea0003c00000 */
[----:B------:R0:W1:Y:S02]  /*1780*/  SHFL.DOWN P0, R11, R6, R13, R15 ;  /* 0x0800000d060b7389 */ /* 0x000064000000000f */
[----:B01----:R-:W-:Y:S05]  /*1790*/  ENDCOLLECTIVE ;  /* 0x000000000000791b */ /* 0x003fea0003800000 */
.L_x_24:
[----:B------:R-:W-:Y:S05]  /*17a0*/  BRA `(.L_x_25) ;  /* 0xfffffff000b07947 */ /* 0x000fea000383ffff */
        .weak           $__internal_0_$__cuda_sm3x_div_rn_noftz_f32_slowpath
        .type           $__internal_0_$__cuda_sm3x_div_rn_noftz_f32_slowpath,@function
        .size           $__internal_0_$__cuda_sm3x_div_rn_noftz_f32_slowpath,(.L_x_64 - $__internal_0_$__cuda_sm3x_div_rn_noftz_f32_slowpath)
$__internal_0_$__cuda_sm3x_div_rn_noftz_f32_slowpath:
[----:B------:R-:W-:Y:S01]  /*17b0*/  SHF.R.U32.HI R9, RZ, 0x17, R11 ;  /* 0x00000017ff097819 */ /* 0x000fe2000001160b */
[----:B------:R-:W-:Y:S01]  /*17c0*/  BSSY.RECONVERGENT B1, `(.L_x_26) ;  /* 0x0000065000017945 */ /* 0x000fe20003800200 */
[----:B------:R-:W-:Y:S02]  /*17d0*/  SHF.R.U32.HI R3, RZ, 0x17, R6 ;  /* 0x00000017ff037819 */ /* 0x000fe40000011606 */
[----:B------:R-:W-:Y:S02]  /*17e0*/  LOP3.LUT R9, R9, 0xff, RZ, 0xc0, !PT ;  /* 0x000000ff09097812 */ /* 0x000fe400078ec0ff */
[----:B------:R-:W-:Y:S02]  /*17f0*/  LOP3.LUT R13, R3, 0xff, RZ, 0xc0, !PT ;  /* 0x000000ff030d7812 */ /* 0x000fe400078ec0ff */
[----:B------:R-:W-:Y:S02]  /*1800*/  IADD3 R12, PT, PT, R9, -0x1, RZ ;  /* 0xffffffff090c7810 */ /* 0x000fe40007ffe0ff */
[----:B------:R-:W-:Y:S01]  /*1810*/  MOV R10, R6 ;  /* 0x00000006000a7202 */ /* 0x000fe20000000f00 */
[----:B------:R-:W-:Y:S01]  /*1820*/  VIADD R14, R13, 0xffffffff ;  /* 0xffffffff0d0e7836 */ /* 0x000fe20000000000 */
[----:B------:R-:W-:-:S04]  /*1830*/  ISETP.GT.U32.AND P0, PT, R12, 0xfd, PT ;  /* 0x000000fd0c00780c */ /* 0x000fc80003f04070 */
[----:B------:R-:W-:-:S13]  /*1840*/  ISETP.GT.U32.OR P0, PT, R14, 0xfd, P0 ;  /* 0x000000fd0e00780c */ /* 0x000fda0000704470 */
[----:B------:R-:W-:Y:S01]  /*1850*/  @!P0 MOV R7, RZ ;  /* 0x000000ff00078202 */ /* 0x000fe20000000f00 */
[----:B------:R-:W-:Y:S06]  /*1860*/  @!P0 BRA `(.L_x_27) ;  /* 0x0000000000648947 */ /* 0x000fec0003800000 */
[----:B------:R-:W-:Y:S01]  /*1870*/  FSETP.GTU.FTZ.AND P0, PT, |R6|, +INF , PT ;  /* 0x7f8000000600780b */ /* 0x000fe20003f1c200 */
[----:B------:R-:W-:Y:S01]  /*1880*/  IMAD.MOV.U32 R3, RZ, RZ, R6 ;  /* 0x000000ffff037224 */ /* 0x000fe200078e0006 */
[----:B------:R-:W-:Y:S02]  /*1890*/  FSETP.GTU.FTZ.AND P1, PT, |R11|, +INF , PT ;  /* 0x7f8000000b00780b */ /* 0x000fe40003f3c200 */
[----:B------:R-:W-:Y:S02]  /*18a0*/  MOV R6, R11 ;  /* 0x0000000b00067202 */ /* 0x000fe40000000f00 */
[----:B------:R-:W-:-:S13]  /*18b0*/  PLOP3.LUT P0, PT, P0, P1, PT, 0xf8, 0x8f ;  /* 0x00000000008f781c */ /* 0x000fda0000703f70 */
[----:B------:R-:W-:Y:S05]  /*18c0*/  @P0 BRA `(.L_x_28) ;  /* 0x00000004004c0947 */ /* 0x000fea0003800000 */
[----:B------:R-:W-:-:S13]  /*18d0*/  LOP3.LUT P0, RZ, R11, 0x7fffffff, R10, 0xc8, !PT ;  /* 0x7fffffff0bff7812 */ /* 0x000fda000780c80a */
[----:B------:R-:W-:Y:S05]  /*18e0*/  @!P0 BRA `(.L_x_29) ;  /* 0x00000004003c8947 */ /* 0x000fea0003800000 */
[C---:B------:R-:W-:Y:S02]  /*18f0*/  FSETP.NEU.FTZ.AND P2, PT, |R3|.reuse, +INF , PT ;  /* 0x7f8000000300780b */ /* 0x040fe40003f5d200 */
[----:B------:R-:W-:Y:S02]  /*1900*/  FSETP.NEU.FTZ.AND P1, PT, |R6|, +INF , PT ;  /* 0x7f8000000600780b */ /* 0x000fe40003f3d200 */
[----:B------:R-:W-:-:S11]  /*1910*/  FSETP.NEU.FTZ.AND P0, PT, |R3|, +INF , PT ;  /* 0x7f8000000300780b */ /* 0x000fd60003f1d200 */
[----:B------:R-:W-:Y:S05]  /*1920*/  @!P1 BRA !P2, `(.L_x_29) ;  /* 0x00000004002c9947 */ /* 0x000fea0005000000 */
[----:B------:R-:W-:-:S04]  /*1930*/  LOP3.LUT P2, RZ, R10, 0x7fffffff, RZ, 0xc0, !PT ;  /* 0x7fffffff0aff7812 */ /* 0x000fc8000784c0ff */
[----:B------:R-:W-:-:S13]  /*1940*/  PLOP3.LUT P1, PT, P1, P2, PT, 0x2f, 0xf2 ;  /* 0x0000000000f2781c */ /* 0x000fda0000f24577 */
[----:B------:R-:W-:Y:S05]  /*1950*/  @P1 BRA `(.L_x_30) ;  /* 0x0000000400181947 */ /* 0x000fea0003800000 */
[----:B------:R-:W-:-:S04]  /*1960*/  LOP3.LUT P1, RZ, R11, 0x7fffffff, RZ, 0xc0, !PT ;  /* 0x7fffffff0bff7812 */ /* 0x000fc8000782c0ff */
[----:B------:R-:W-:-:S13]  /*1970*/  PLOP3.LUT P0, PT, P0, P1, PT, 0x2f, 0xf2 ;  /* 0x0000000000f2781c */ /* 0x000fda0000702577 */
[----:B------:R-:W-:Y:S05]  /*1980*/  @P0 BRA `(.L_x_31) ;  /* 0x0000000400000947 */ /* 0x000fea0003800000 */
[----:B------:R-:W-:Y:S02]  /*1990*/  ISETP.GE.AND P0, PT, R14, RZ, PT ;  /* 0x000000ff0e00720c */ /* 0x000fe40003f06270 */
[----:B------:R-:W-:-:S11]  /*19a0*/  ISETP.GE.AND P1, PT, R12, RZ, PT ;  /* 0x000000ff0c00720c */ /* 0x000fd60003f26270 */
[----:B------:R-:W-:Y:S01]  /*19b0*/  @P0 MOV R7, RZ ;  /* 0x000000ff00070202 */ /* 0x000fe20000000f00 */
[----:B------:R-:W-:Y:S02]  /*19c0*/  @!P0 IMAD.MOV.U32 R7, RZ, RZ, -0x40 ;  /* 0xffffffc0ff078424 */ /* 0x000fe400078e00ff */
[----:B------:R-:W-:Y:S01]  /*19d0*/  @!P0 FFMA R10, R3, 1.84467440737095516160e+19, RZ ;  /* 0x5f800000030a8823 */ /* 0x000fe200000000ff */
[----:B------:R-:W-:Y:S02]  /*19e0*/  @!P1 FFMA R11, R6, 1.84467440737095516160e+19, RZ ;  /* 0x5f800000060b9823 */ /* 0x000fe400000000ff */
[----:B------:R-:W-:-:S07]  /*19f0*/  @!P1 IADD3 R7, PT, PT, R7, 0x40, RZ ;  /* 0x0000004007079810 */ /* 0x000fce0007ffe0ff */
.L_x_27:
[----:B------:R-:W-:Y:S01]  /*1a00*/  LEA R6, R9, 0xc0800000, 0x17 ;  /* 0xc080000009067811 */ /* 0x000fe200078eb8ff */
[----:B------:R-:W-:Y:S03]  /*1a10*/  BSSY.RECONVERGENT B2, `(.L_x_32) ;  /* 0x0000036000027945 */ /* 0x000fe60003800200 */
[----:B------:R-:W-:Y:S02]  /*1a20*/  IADD3 R11, PT, PT, -R6, R11, RZ ;  /* 0x0000000b060b7210 */ /* 0x000fe40007ffe1ff */
[----:B------:R-:W-:Y:S02]  /*1a30*/  IADD3 R6, PT, PT, R13, -0x7f, RZ ;  /* 0xffffff810d067810 */ /* 0x000fe40007ffe0ff */
[----:B------:R-:W0:Y:S01]  /*1a40*/  MUFU.RCP R12, R11 ;  /* 0x0000000b000c7308 */ /* 0x000e220000001000 */
[----:B------:R-:W-:Y:S02]  /*1a50*/  FADD.FTZ R14, -R11, -RZ ;  /* 0x800000ff0b0e7221 */ /* 0x000fe40000010100 */
[----:B------:R-:W-:-:S02]  /*1a60*/  IMAD R3, R6, -0x800000, R10 ;  /* 0xff80000006037824 */ /* 0x000fc400078e020a */
[----:B0-----:R-:W-:-:S04]  /*1a70*/  FFMA R13, R12, R14, 1 ;  /* 0x3f8000000c0d7423 */ /* 0x001fc8000000000e */
[----:B------:R-:W-:-:S04]  /*1a80*/  FFMA R15, R12, R13, R12 ;  /* 0x0000000d0c0f7223 */ /* 0x000fc8000000000c */
[----:B------:R-:W-:-:S04]  /*1a90*/  FFMA R10, R3, R15, RZ ;  /* 0x0000000f030a7223 */ /* 0x000fc800000000ff */
[----:B------:R-:W-:-:S04]  /*1aa0*/  FFMA R13, R14, R10, R3 ;  /* 0x0000000a0e0d7223 */ /* 0x000fc80000000003 */
[----:B------:R-:W-:Y:S01]  /*1ab0*/  FFMA R12, R15, R13, R10 ;  /* 0x0000000d0f0c7223 */ /* 0x000fe2000000000a */
[----:B------:R-:W-:-:S03]  /*1ac0*/  IADD3 R10, PT, PT, R6, 0x7f, -R9 ;  /* 0x0000007f060a7810 */ /* 0x000fc60007ffe809 */
[----:B------:R-:W-:Y:S02]  /*1ad0*/  FFMA R13, R14, R12, R3 ;  /* 0x0000000c0e0d7223 */ /* 0x000fe40000000003 */
[----:B------:R-:W-:Y:S02]  /*1ae0*/  IMAD.IADD R10, R10, 0x1, R7 ;  /* 0x000000010a0a7824 */ /* 0x000fe400078e0207 */
[----:B------:R-:W-:-:S05]  /*1af0*/  FFMA R3, R15, R13, R12 ;  /* 0x0000000d0f037223 */ /* 0x000fca000000000c */
[----:B------:R-:W-:-:S04]  /*1b00*/  SHF.R.U32.HI R6, RZ, 0x17, R3 ;  /* 0x00000017ff067819 */ /* 0x000fc80000011603 */
[----:B------:R-:W-:-:S04]  /*1b10*/  LOP3.LUT R6, R6, 0xff, RZ, 0xc0, !PT ;  /* 0x000000ff06067812 */ /* 0x000fc800078ec0ff */
[----:B------:R-:W-:-:S04]  /*1b20*/  IADD3 R11, PT, PT, R6, R10, RZ ;  /* 0x0000000a060b7210 */ /* 0x000fc80007ffe0ff */
[----:B------:R-:W-:-:S04]  /*1b30*/  IADD3 R6, PT, PT, R11, -0x1, RZ ;  /* 0xffffffff0b067810 */ /* 0x000fc80007ffe0ff */
[----:B------:R-:W-:-:S13]  /*1b40*/  ISETP.GE.U32.AND P0, PT, R6, 0xfe, PT ;  /* 0x000000fe0600780c */ /* 0x000fda0003f06070 */
[----:B------:R-:W-:Y:S05]  /*1b50*/  @!P0 BRA `(.L_x_33) ;  /* 0x0000000000808947 */ /* 0x000fea0003800000 */
[----:B------:R-:W-:-:S13]  /*1b60*/  ISETP.GT.AND P0, PT, R11, 0xfe, PT ;  /* 0x000000fe0b00780c */ /* 0x000fda0003f04270 */
[----:B------:R-:W-:Y:S05]  /*1b70*/  @P0 BRA `(.L_x_34) ;  /* 0x00000000006c0947 */ /* 0x000fea0003800000 */
[----:B------:R-:W-:-:S13]  /*1b80*/  ISETP.GE.AND P0, PT, R11, 0x1, PT ;  /* 0x000000010b00780c */ /* 0x000fda0003f06270 */
[----:B------:R-:W-:Y:S05]  /*1b90*/  @P0 BRA `(.L_x_35) ;  /* 0x0000000000740947 */ /* 0x000fea0003800000 */
[----:B------:R-:W-:Y:S02]  /*1ba0*/  ISETP.GE.AND P0, PT, R11, -0x18, PT ;  /* 0xffffffe80b00780c */ /* 0x000fe40003f06270 */
[----:B------:R-:W-:-:S11]  /*1bb0*/  LOP3.LUT R3, R3, 0x80000000, RZ, 0xc0, !PT ;  /* 0x8000000003037812 */ /* 0x000fd600078ec0ff */
[----:B------:R-:W-:Y:S05]  /*1bc0*/  @!P0 BRA `(.L_x_35) ;  /* 0x0000000000688947 */ /* 0x000fea0003800000 */
[-CC-:B------:R-:W-:Y:S01]  /*1bd0*/  FFMA.RZ R6, R15, R13.reuse, R12.reuse ;  /* 0x0000000d0f067223 */ /* 0x180fe2000000c00c */
[----:B------:R-:W-:Y:S01]  /*1be0*/  IADD3 R10, PT, PT, R11, 0x20, RZ ;  /* 0x000000200b0a7810 */ /* 0x000fe20007ffe0ff */
[-CC-:B------:R-:W-:Y:S01]  /*1bf0*/  FFMA.RM R7, R15, R13.reuse, R12.reuse ;  /* 0x0000000d0f077223 */ /* 0x180fe2000000400c */
[----:B------:R-:W-:Y:S02]  /*1c00*/  ISETP.NE.AND P2, PT, R11, RZ, PT ;  /* 0x000000ff0b00720c */ /* 0x000fe40003f45270 */
[----:B------:R-:W-:Y:S01]  /*1c10*/  LOP3.LUT R9, R6, 0x7fffff, RZ, 0xc0, !PT ;  /* 0x007fffff06097812 */ /* 0x000fe200078ec0ff */
[----:B------:R-:W-:Y:S01]  /*1c20*/  FFMA.RP R6, R15, R13, R12 ;  /* 0x0000000d0f067223 */ /* 0x000fe2000000800c */
[----:B------:R-:W-:Y:S01]  /*1c30*/  ISETP.NE.AND P1, PT, R11, RZ, PT ;  /* 0x000000ff0b00720c */ /* 0x000fe20003f25270 */
[----:B------:R-:W-:Y:S01]  /*1c40*/  IMAD.MOV R11, RZ, RZ, -R11 ;  /* 0x000000ffff0b7224 */ /* 0x000fe200078e0a0b */
[----:B------:R-:W-:Y:S02]  /*1c50*/  LOP3.LUT R9, R9, 0x800000, RZ, 0xfc, !PT ;  /* 0x0080000009097812 */ /* 0x000fe400078efcff */
[----:B------:R-:W-:-:S02]  /*1c60*/  FSETP.NEU.FTZ.AND P0, PT, R6, R7, PT ;  /* 0x000000070600720b */ /* 0x000fc40003f1d000 */
[----:B------:R-:W-:Y:S02]  /*1c70*/  SHF.L.U32 R10, R9, R10, RZ ;  /* 0x0000000a090a7219 */ /* 0x000fe400000006ff */
[----:B------:R-:W-:Y:S02]  /*1c80*/  SEL R6, R11, RZ, P2 ;  /* 0x000000ff0b067207 */ /* 0x000fe40001000000 */
[----:B------:R-:W-:Y:S02]  /*1c90*/  ISETP.NE.AND P1, PT, R10, RZ, P1 ;  /* 0x000000ff0a00720c */ /* 0x000fe40000f25270 */
[----:B------:R-:W-:Y:S02]  /*1ca0*/  SHF.R.U32.HI R6, RZ, R6, R9 ;  /* 0x00000006ff067219 */ /* 0x000fe40000011609 */
[----:B------:R-:W-:Y:S02]  /*1cb0*/  PLOP3.LUT P0, PT, P0, P1, PT, 0xf8, 0x8f ;  /* 0x00000000008f781c */ /* 0x000fe40000703f70 */
[----:B------:R-:W-:-:S02]  /*1cc0*/  SHF.R.U32.HI R10, RZ, 0x1, R6 ;  /* 0x00000001ff0a7819 */ /* 0x000fc40000011606 */
[----:B------:R-:W-:-:S04]  /*1cd0*/  SEL R7, RZ, 0x1, !P0 ;  /* 0x00000001ff077807 */ /* 0x000fc80004000000 */
[----:B------:R-:W-:-:S04]  /*1ce0*/  LOP3.LUT R7, R7, 0x1, R10, 0xf8, !PT ;  /* 0x0000000107077812 */ /* 0x000fc800078ef80a */
[----:B------:R-:W-:-:S04]  /*1cf0*/  LOP3.LUT R7, R7, R6, RZ, 0xc0, !PT ;  /* 0x0000000607077212 */ /* 0x000fc800078ec0ff */
[----:B------:R-:W-:-:S04]  /*1d00*/  IADD3 R10, PT, PT, R10, R7, RZ ;  /* 0x000000070a0a7210 */ /* 0x000fc80007ffe0ff */
[----:B------:R-:W-:Y:S01]  /*1d10*/  LOP3.LUT R3, R10, R3, RZ, 0xfc, !PT ;  /* 0x000000030a037212 */ /* 0x000fe200078efcff */
[----:B------:R-:W-:Y:S06]  /*1d20*/  BRA `(.L_x_35) ;  /* 0x0000000000107947 */ /* 0x000fec0003800000 */
.L_x_34:
[----:B------:R-:W-:-:S04]  /*1d30*/  LOP3.LUT R3, R3, 0x80000000, RZ, 0xc0, !PT ;  /* 0x8000000003037812 */ /* 0x000fc800078ec0ff */
[----:B------:R-:W-:Y:S01]  /*1d40*/  LOP3.LUT R3, R3, 0x7f800000, RZ, 0xfc, !PT ;  /* 0x7f80000003037812 */ /* 0x000fe200078efcff */
[----:B------:R-:W-:Y:S06]  /*1d50*/  BRA `(.L_x_35) ;  /* 0x0000000000047947 */ /* 0x000fec0003800000 */
.L_x_33:
[----:B------:R-:W-:-:S07]  /*1d60*/  LEA R3, R10, R3, 0x17 ;  /* 0x000000030a037211 */ /* 0x000fce00078eb8ff */
.L_x_35:
[----:B------:R-:W-:Y:S05]  /*1d70*/  BSYNC.RECONVERGENT B2 ;  /* 0x0000000000027941 */ /* 0x000fea0003800200 */
.L_x_32:
[----:B------:R-:W-:Y:S05]  /*1d80*/  BRA `(.L_x_36) ;  /* 0x0000000000207947 */ /* 0x000fea0003800000 */
.L_x_31:
[----:B------:R-:W-:-:S04]  /*1d90*/  LOP3.LUT R3, R11, 0x80000000, R10, 0x48, !PT ;  /* 0x800000000b037812 */ /* 0x000fc800078e480a */
[----:B------:R-:W-:Y:S01]  /*1da0*/  LOP3.LUT R3, R3, 0x7f800000, RZ, 0xfc, !PT ;  /* 0x7f80000003037812 */ /* 0x000fe200078efcff */
[----:B------:R-:W-:Y:S06]  /*1db0*/  BRA `(.L_x_36) ;  /* 0x0000000000147947 */ /* 0x000fec0003800000 */
.L_x_30:
[----:B------:R-:W-:Y:S01]  /*1dc0*/  LOP3.LUT R3, R11, 0x80000000, R10, 0x48, !PT ;  /* 0x800000000b037812 */ /* 0x000fe200078e480a */
[----:B------:R-:W-:Y:S06]  /*1dd0*/  BRA `(.L_x_36) ;  /* 0x00000000000c7947 */ /* 0x000fec0003800000 */
.L_x_29:
[----:B------:R-:W0:Y:S01]  /*1de0*/  MUFU.RSQ R3, -QNAN ;  /* 0xffc0000000037908 */ /* 0x000e220000001400 */
[----:B------:R-:W-:Y:S05]  /*1df0*/  BRA `(.L_x_36) ;  /* 0x0000000000047947 */ /* 0x000fea0003800000 */
.L_x_28:
[----:B------:R-:W-:-:S07]  /*1e00*/  FADD.FTZ R3, R3, R6 ;  /* 0x0000000603037221 */ /* 0x000fce0000010000 */
.L_x_36:
[----:B------:R-:W-:Y:S05]  /*1e10*/  BSYNC.RECONVERGENT B1 ;  /* 0x0000000000017941 */ /* 0x000fea0003800200 */
.L_x_26:
[----:B------:R-:W-:-:S04]  /*1e20*/  HFMA2 R9, -RZ, RZ, 0, 0 ;  /* 0x00000000ff097431 */ /* 0x000fc800000001ff */
[----:B0-----:R-:W-:Y:S05]  /*1e30*/  RET.REL.NODEC R8 `(_Z21rmsnorm_kernel_vectorPfS_S_if) ;  /* 0xffffffe008707950 */ /* 0x001fea0003c3ffff */
.L_x_37:
[----:B------:R-:W-:-:S00]  /*1e40*/  BRA `(.L_x_37) ;  /* 0xfffffffc00fc7947 */ /* 0x000fc0000383ffff */
[----:B------:R-:W-:-:S00]  /*1e50*/  NOP ;  /* 0x0000000000007918 */ /* 0x000fc00000000000 */
        /* <DEDUP_REMOVED lines=10> */
.L_x_64:


//--------------------- .text._Z14rmsnorm_kernelPfS_S_if --------------------------
	.section	.text._Z14rmsnorm_kernelPfS_S_if,"ax",@progbits
	.align	128
        .global         _Z14rmsnorm_kernelPfS_S_if
        .type           _Z14rmsnorm_kernelPfS_S_if,@function
        .size           _Z14rmsnorm_kernelPfS_S_if,(.L_x_65 - _Z14rmsnorm_kernelPfS_S_if)
        .other          _Z14rmsnorm_kernelPfS_S_if,@"STO_CUDA_ENTRY STV_DEFAULT"
_Z14rmsnorm_kernelPfS_S_if:
.text._Z14rmsnorm_kernelPfS_S_if:
[----:B------:R-:W-:Y:S01]  /*0000*/  LDC R1, c[0x0][0x37c] ;  /* 0x0000df00ff017b82 */ /* 0x000fe20000000800 */
[----:B------:R-:W0:Y:S07]  /*0010*/  S2R R7, SR_TID.X ;  /* 0x0000000000077919 */ /* 0x000e2e0000002100 */
[----:B------:R-:W0:Y:S01]  /*0020*/  LDC R6, c[0x0][0x398] ;  /* 0x0000e600ff067b82 */ /* 0x000e220000000800 */
[----:B------:R-:W1:Y:S01]  /*0030*/  LDCU.64 UR6, c[0x0][0x358] ;  /* 0x00006b00ff0677ac */ /* 0x000e620008000a00 */
[----:B------:R-:W-:Y:S01]  /*0040*/  BSSY.RECONVERGENT B0, `(.L_x_38) ;  /* 0x0000011000007945 */ /* 0x000fe20003800200 */
[----:B------:R-:W-:-:S05]  /*0050*/  IMAD.MOV.U32 R0, RZ, RZ, RZ ;  /* 0x000000ffff007224 */ /* 0x000fca00078e00ff */
[----:B------:R-:W2:Y:S08]  /*0060*/  S2UR UR4, SR_CTAID.X ;  /* 0x00000000000479c3 */ /* 0x000eb00000002500 */
[----:B------:R-:W3:Y:S01]  /*0070*/  LDC.64 R4, c[0x0][0x380] ;  /* 0x0000e000ff047b82 */ /* 0x000ee20000000a00 */
[----:B0-----:R-:W-:Y:S01]  /*0080*/  ISETP.GE.AND P0, PT, R7, R6, PT ;  /* 0x000000060700720c */ /* 0x001fe20003f06270 */
[----:B--2---:R-:W-:-:S04]  /*0090*/  IMAD R2, R6, UR4, RZ ;  /* 0x0000000406027c24 */ /* 0x004fc8000f8e02ff */
[----:B---3--:R-:W-:-:S08]  /*00a0*/  IMAD.WIDE.U32 R4, R2, 0x4, R4 ;  /* 0x0000000402047825 */ /* 0x008fd000078e0004 */
[----:B-1----:R-:W-:Y:S05]  /*00b0*/  @P0 BRA `(.L_x_39) ;  /* 0x0000000000240947 */ /* 0x002fea0003800000 */
[----:B------:R-:W0:Y:S01]  /*00c0*/  LDC R10, c[0x0][0x360] ;  /* 0x0000d800ff0a7b82 */ /* 0x000e220000000800 */
[----:B------:R-:W-:Y:S02]  /*00d0*/  IMAD.MOV.U32 R0, RZ, RZ, RZ ;  /* 0x000000ffff007224 */ /* 0x000fe400078e00ff */
[----:B------:R-:W-:-:S07]  /*00e0*/  IMAD.MOV.U32 R3, RZ, RZ, R7 ;  /* 0x000000ffff037224 */ /* 0x000fce00078e0007 */
.L_x_40:
[----:B------:R-:W-:-:S06]  /*00f0*/  IMAD.WIDE R8, R3, 0x4, R4 ;  /* 0x0000000403087825 */ /* 0x000fcc00078e0204 */
[----:B------:R-:W2:Y:S01]  /*0100*/  LDG.E R9, desc[UR6][R8.64] ;  /* 0x0000000608097981 */ /* 0x000ea2000c1e1900 */
[----:B0-----:R-:W-:-:S04]  /*0110*/  IADD3 R3, PT, PT, R10, R3, RZ ;  /* 0x000000030a037210 */ /* 0x001fc80007ffe0ff */
[----:B------:R-:W-:Y:S01]  /*0120*/  ISETP.GE.AND P0, PT, R3, R6, PT ;  /* 0x000000060300720c */ /* 0x000fe20003f06270 */
[----:B--2---:R-:W-:-:S12]  /*0130*/  FFMA R0, R9, R9, R0 ;  /* 0x0000000909007223 */ /* 0x004fd80000000000 */
[----:B------:R-:W-:Y:S05]  /*0140*/  @!P0 BRA `(.L_x_40) ;  /* 0xfffffffc00e88947 */ /* 0x000fea000383ffff */
.L_x_39:
[----:B------:R-:W-:Y:S05]  /*0150*/  BSYNC.RECONVERGENT B0 ;  /* 0x0000000000007941 */ /* 0x000fea0003800200 */
.L_x_38:
[----:B------:R-:W0:Y:S01]  /*0160*/  SHFL.DOWN PT, R3, R0, 0x10, 0x1f ;  /* 0x0a001f0000037f89 */ /* 0x000e2200000e0000 */
[----:B------:R-:W-:Y:S01]  /*0170*/  LOP3.LUT P0, R12, R7, 0x1f, RZ, 0xc0, !PT ;  /* 0x0000001f070c7812 */ /* 0x000fe2000780c0ff */
[----:B------:R-:W1:-:S12]  /*0180*/  LDCU UR8, c[0x0][0x360] ;  /* 0x00006c00ff0877ac */ /* 0x000e580008000800 */
[----:B------:R-:W2:Y:S01]  /*0190*/  @!P0 S2R R13, SR_CgaCtaId ;  /* 0x00000000000d8919 */ /* 0x000ea20000008800 */
[----:B0-----:R-:W-:Y:S01]  /*01a0*/  FADD R3, R3, R0 ;  /* 0x0000000003037221 */ /* 0x001fe20000000000 */
[----:B------:R-:W-:-:S04]  /*01b0*/  @!P0 MOV R0, 0x400 ;  /* 0x0000040000008802 */ /* 0x000fc80000000f00 */
[----:B------:R-:W0:Y:S01]  /*01c0*/  SHFL.DOWN PT, R8, R3, 0x8, 0x1f ;  /* 0x09001f0003087f89 */ /* 0x000e2200000e0000 */
[----:B------:R-:W-:-:S05]  /*01d0*/  @!P0 VIADD R0, R0, 0x4 ;  /* 0x0000000400008836 */ /* 0x000fca0000000000 */
[----:B--2---:R-:W-:-:S04]  /*01e0*/  @!P0 LEA R0, R13, R0, 0x18 ;  /* 0x000000000d008211 */ /* 0x004fc800078ec0ff */
[----:B------:R-:W-:Y:S01]  /*01f0*/  @!P0 LEA.HI R0, R7, R0, RZ, 0x1d ;  /* 0x0000000007008211 */ /* 0x000fe200078fe8ff */
[----:B0-----:R-:W-:-:S05]  /*0200*/  FADD R8, R3, R8 ;  /* 0x0000000803087221 */ /* 0x001fca0000000000 */
[----:B------:R-:W0:Y:S02]  /*0210*/  SHFL.DOWN PT, R9, R8, 0x4, 0x1f ;  /* 0x08801f0008097f89 */ /* 0x000e2400000e0000 */
[----:B0-----:R-:W-:-:S05]  /*0220*/  FADD R9, R8, R9 ;  /* 0x0000000908097221 */ /* 0x001fca0000000000 */
[----:B------:R-:W0:Y:S02]  /*0230*/  SHFL.DOWN PT, R10, R9, 0x2, 0x1f ;  /* 0x08401f00090a7f89 */ /* 0x000e2400000e0000 */
[----:B0-----:R-:W-:-:S05]  /*0240*/  FADD R10, R9, R10 ;  /* 0x0000000a090a7221 */ /* 0x001fca0000000000 */
[----:B------:R-:W0:Y:S02]  /*0250*/  SHFL.DOWN PT, R11, R10, 0x1, 0x1f ;  /* 0x08201f000a0b7f89 */ /* 0x000e2400000e0000 */
[----:B0-----:R-:W-:-:S05]  /*0260*/  FADD R11, R10, R11 ;  /* 0x0000000b0a0b7221 */ /* 0x001fca0000000000 */
[----:B------:R0:W-:Y:S01]  /*0270*/  @!P0 STS [R0], R11 ;  /* 0x0000000b00008388 */ /* 0x0001e20000000800 */
[----:B------:R-:W-:Y:S01]  /*0280*/  BAR.SYNC.DEFER_BLOCKING 0x0 ;  /* 0x0000000000007b1d */ /* 0x000fe20000010000 */
[----:B------:R-:W-:-:S13]  /*0290*/  ISETP.GT.U32.AND P0, PT, R7, 0x1f, PT ;  /* 0x0000001f0700780c */ /* 0x000fda0003f04070 */
[----:B01----:R-:W-:Y:S05]  /*02a0*/  @P0 BRA `(.L_x_41) ;  /* 0x0000000000bc0947 */ /* 0x003fea0003800000 */
[----:B------:R-:W-:-:S06]  /*02b0*/  USHF.R.U32.HI UR4, URZ, 0x5, UR8 ;  /* 0x00000005ff047899 */ /* 0x000fcc0008011608 */
[----:B------:R-:W-:Y:S01]  /*02c0*/  ISETP.GE.U32.AND P0, PT, R12, UR4, PT ;  /* 0x000000040c007c0c */ /* 0x000fe2000bf06070 */
[----:B------:R-:W-:-:S12]  /*02d0*/  UMOV UR4, 0xffffffff ;  /* 0xffffffff00047882 */ /* 0x000fd80000000000 */
[----:B------:R-:W0:Y:S01]  /*02e0*/  @!P0 S2R R3, SR_CgaCtaId ;  /* 0x0000000000038919 */ /* 0x000e220000008800 */
[----:B------:R-:W-:-:S05]  /*02f0*/  @!P0 MOV R0, 0x400 ;  /* 0x0000040000008802 */ /* 0x000fca0000000f00 */
[----:B------:R-:W-:-:S05]  /*0300*/  @!P0 VIADD R0, R0, 0x4 ;  /* 0x0000000400008836 */ /* 0x000fca0000000000 */
[----:B0-----:R-:W-:Y:S01]  /*0310*/  @!P0 LEA R3, R3, R0, 0x18 ;  /* 0x0000000003038211 */ /* 0x001fe200078ec0ff */
[----:B------:R-:W-:-:S03]  /*0320*/  IMAD.MOV.U32 R0, RZ, RZ, RZ ;  /* 0x000000ffff007224 */ /* 0x000fc600078e00ff */
        /* <DEDUP_REMOVED lines=12> */
.L_x_51:
        /* <DEDUP_REMOVED lines=14> */
[----:B0-----:R-:W-:Y:S05]  /*04d0*/  CALL.REL.NOINC `($__internal_1_$__cuda_sm3x_div_rn_noftz_f32_slowpath) ;  /* 0x0000000400247944 */ /* 0x001fea0003c00000 */
[----:B------:R-:W-:-:S07]  /*04e0*/  IMAD.MOV.U32 R6, RZ, RZ, R0 ;  /* 0x000000ffff067224 */ /* 0x000fce00078e0000 */
.L_x_44:
[----:B------:R-:W-:Y:S05]  /*04f0*/  BSYNC.RECONVERGENT B0 ;  /* 0x0000000000007941 */ /* 0x000fea0003800200 */
.L_x_43:
        /* <DEDUP_REMOVED lines=10> */
.L_x_41:
[----:B------:R-:W2:Y:S01]  /*05a0*/  LDC R16, c[0x0][0x398] ;  /* 0x0000e600ff107b82 */ /* 0x000ea20000000800 */
[----:B------:R-:W-:Y:S07]  /*05b0*/  WARPSYNC.ALL ;  /* 0x0000000000007948 */ /* 0x000fee0003800000 */
[----:B------:R-:W-:Y:S01]  /*05c0*/  BAR.SYNC.DEFER_BLOCKING 0x0 ;  /* 0x0000000000007b1d */ /* 0x000fe20000010000 */
[----:B--2---:R-:W-:-:S13]  /*05d0*/  ISETP.GE.AND P0, PT, R7, R16, PT ;  /* 0x000000100700720c */ /* 0x004fda0003f06270 */
[----:B------:R-:W-:Y:S05]  /*05e0*/  @P0 EXIT ;  /* 0x000000000000094d */ /* 0x000fea0003800000 */
[----:B------:R-:W2:Y:S01]  /*05f0*/  S2UR UR5, SR_CgaCtaId ;  /* 0x00000000000579c3 */ /* 0x000ea20000008800 */
[----:B------:R-:W-:-:S07]  /*0600*/  UMOV UR4, 0x400 ;  /* 0x0000040000047882 */ /* 0x000fce0000000000 */
[----:B------:R-:W3:Y:S01]  /*0610*/  LDC.64 R8, c[0x0][0x388] ;  /* 0x0000e200ff087b82 */ /* 0x000ee20000000a00 */
[----:B--2---:R-:W-:-:S09]  /*0620*/  ULEA UR4, UR5, UR4, 0x18 ;  /* 0x0000000405047291 */ /* 0x004fd2000f8ec0ff */
[----:B-1----:R-:W1:Y:S02]  /*0630*/  LDS R0, [UR4] ;  /* 0x00000004ff007984 */ /* 0x002e640008000800 */
[----:B------:R-:W2:Y:S02]  /*0640*/  LDCU.64 UR4, c[0x0][0x390] ;  /* 0x00007200ff0477ac */ /* 0x000ea40008000a00 */
.L_x_45:
[----:B0-----:R-:W-:-:S04]  /*0650*/  IMAD.WIDE R10, R7, 0x4, R4 ;  /* 0x00000004070a7825 */ /* 0x001fc800078e0204 */
[----:B---3--:R-:W-:Y:S02]  /*0660*/  IMAD.WIDE R12, R7, 0x4, R8 ;  /* 0x00000004070c7825 */ /* 0x008fe400078e0208 */
[----:B------:R-:W3:Y:S04]  /*0670*/  LDG.E R10, desc[UR6][R10.64] ;  /* 0x000000060a0a7981 */ /* 0x000ee8000c1e1900 */
[----:B------:R-:W3:Y:S01]  /*0680*/  LDG.E R13, desc[UR6][R12.64] ;  /* 0x000000060c0d7981 */ /* 0x000ee2000c1e1900 */
[----:B------:R-:W-:-:S04]  /*0690*/  IADD3 R6, P0, PT, R2, R7, RZ ;  /* 0x0000000702067210 */ /* 0x000fc80007f1e0ff */
[C---:B----4-:R-:W-:Y:S01]  /*06a0*/  LEA.HI.X.SX32 R15, R7.reuse, RZ, 0x1, P0 ;  /* 0x000000ff070f7211 */ /* 0x050fe200000f0eff */
[----:B------:R-:W-:Y:S01]  /*06b0*/  VIADD R7, R7, UR8 ;  /* 0x0000000807077c36 */ /* 0x000fe20008000000 */
[----:B--2---:R-:W-:-:S04]  /*06c0*/  LEA R14, P0, R6, UR4, 0x2 ;  /* 0x00000004060e7c11 */ /* 0x004fc8000f8010ff */
[----:B------:R-:W-:Y:S02]  /*06d0*/  LEA.HI.X R15, R6, UR5, R15, 0x2, P0 ;  /* 0x00000005060f7c11 */ /* 0x000fe400080f140f */
[----:B------:R-:W-:Y:S01]  /*06e0*/  ISETP.GE.AND P0, PT, R7, R16, PT ;  /* 0x000000100700720c */ /* 0x000fe20003f06270 */
[----:B---3--:R-:W-:-:S04]  /*06f0*/  FMUL R3, R10, R13 ;  /* 0x0000000d0a037220 */ /* 0x008fc80000400000 */
[----:B-1----:R-:W-:-:S05]  /*0700*/  FMUL R3, R0, R3 ;  /* 0x0000000300037220 */ /* 0x002fca0000400000 */
[----:B------:R4:W-:Y:S03]  /*0710*/  STG.E desc[UR6][R14.64], R3 ;  /* 0x000000030e007986 */ /* 0x0009e6000c101906 */
[----:B------:R-:W-:Y:S05]  /*0720*/  @!P0 BRA `(.L_x_45) ;  /* 0xfffffffc00c88947 */ /* 0x000fea000383ffff */
[----:B------:R-:W-:Y:S05]  /*0730*/  EXIT ;  /* 0x000000000000794d */ /* 0x000fea0003800000 */
.L_x_42:
[----:B------:R-:W-:Y:S02]  /*0740*/  HFMA2 R15, -RZ, RZ, 0, 1.847743988037109375e-06 ;  /* 0x0000001fff0f7431 */ /* 0x000fe400000001ff */
[----:B------:R-:W-:Y:S02]  /*0750*/  IMAD.MOV.U32 R13, RZ, RZ, 0x10 ;  /* 0x00000010ff0d7424 */ /* 0x000fe400078e00ff */
[----:B------:R-:W-:-:S07]  /*0760*/  IMAD.MOV.U32 R12, RZ, RZ, -0x1 ;  /* 0xffffffffff0c7424 */ /* 0x000fce00078e00ff */
[----:B01----:R-:W-:Y:S05]  /*0770*/  WARPSYNC.COLLECTIVE R12, `(.L_x_46) ;  /* 0x000000000c087348 */ /* 0x003fea0003c00000 */
[----:B-1----:R1:W2:Y:S02]  /*0780*/  SHFL.DOWN P0, R11, R0, R13, R15 ;  /* 0x0800000d000b7389 */ /* 0x0022a4000000000f */
[----:B012---:R-:W-:Y:S05]  /*0790*/  ENDCOLLECTIVE ;  /* 0x000000000000791b */ /* 0x007fea0003800000 */
.L_x_46:
[----:B------:R-:W-:Y:S01]  /*07a0*/  MOV R13, 0x8 ;  /* 0x00000008000d7802 */ /* 0x000fe20000000f00 */
[----:B------:R-:W-:-:S04]  /*07b0*/  IMAD.MOV.U32 R3, RZ, RZ, R11 ;  /* 0x000000ffff037224 */ /* 0x000fc800078e000b */
[----:B------:R-:W-:-:S04]  /*07c0*/  FADD R3, R3, R0 ;  /* 0x0000000003037221 */ /* 0x000fc80000000000 */
[----:B------:R-:W-:-:S07]  /*07d0*/  IMAD.MOV.U32 R0, RZ, RZ, R3 ;  /* 0x000000ffff007224 */ /* 0x000fce00078e0003 */
[----:B------:R-:W-:Y:S05]  /*07e0*/  WARPSYNC.COLLECTIVE R12, `(.L_x_47) ;  /* 0x000000000c087348 */ /* 0x000fea0003c00000 */
[----:B------:R0:W1:Y:S02]  /*07f0*/  SHFL.DOWN P0, R11, R0, R13, R15 ;  /* 0x0800000d000b7389 */ /* 0x000064000000000f */
[----:B01----:R-:W-:Y:S05]  /*0800*/  ENDCOLLECTIVE ;  /* 0x000000000000791b */ /* 0x003fea0003800000 */
.L_x_47:
[----:B------:R-:W-:Y:S02]  /*0810*/  IMAD.MOV.U32 R13, RZ, RZ, 0x4 ;  /* 0x00000004ff0d7424 */ /* 0x000fe400078e00ff */
[----:B------:R-:W-:-:S04]  /*0820*/  IMAD.MOV.U32 R8, RZ, RZ, R11 ;  /* 0x000000ffff087224 */ /* 0x000fc800078e000b */
[----:B------:R-:W-:-:S04]  /*0830*/  FADD R8, R3, R8 ;  /* 0x0000000803087221 */ /* 0x000fc80000000000 */
[----:B------:R-:W-:-:S07]  /*0840*/  IMAD.MOV.U32 R0, RZ, RZ, R8 ;  /* 0x000000ffff007224 */ /* 0x000fce00078e0008 */
[----:B------:R-:W-:Y:S05]  /*0850*/  WARPSYNC.COLLECTIVE R12, `(.L_x_48) ;  /* 0x000000000c087348 */ /* 0x000fea0003c00000 */
[----:B------:R0:W1:Y:S02]  /*0860*/  SHFL.DOWN P0, R11, R0, R13, R15 ;  /* 0x0800000d000b7389 */ /* 0x000064000000000f */
[----:B01----:R-:W-:Y:S05]  /*0870*/  ENDCOLLECTIVE ;  /* 0x000000000000791b */ /* 0x003fea0003800000 */
.L_x_48:
[----:B------:R-:W-:Y:S01]  /*0880*/  IMAD.MOV.U32 R13, RZ, RZ, 0x2 ;  /* 0x00000002ff0d7424 */ /* 0x000fe200078e00ff */
[----:B------:R-:W-:-:S05]  /*0890*/  MOV R9, R11 ;  /* 0x0000000b00097202 */ /* 0x000fca0000000f00 */
[----:B------:R-:W-:-:S04]  /*08a0*/  FADD R9, R8, R9 ;  /* 0x0000000908097221 */ /* 0x000fc80000000000 */
[----:B------:R-:W-:-:S07]  /*08b0*/  IMAD.MOV.U32 R0, RZ, RZ, R9 ;  /* 0x000000ffff007224 */ /* 0x000fce00078e0009 */
[----:B------:R-:W-:Y:S05]  /*08c0*/  WARPSYNC.COLLECTIVE R12, `(.L_x_49) ;  /* 0x000000000c087348 */ /* 0x000fea0003c00000 */
[----:B------:R0:W1:Y:S02]  /*08d0*/  SHFL.DOWN P0, R11, R0, R13, R15 ;  /* 0x0800000d000b7389 */ /* 0x000064000000000f */
[----:B01----:R-:W-:Y:S05]  /*08e0*/  ENDCOLLECTIVE ;  /* 0x000000000000791b */ /* 0x003fea0003800000 */
.L_x_49:
[----:B------:R-:W-:Y:S02]  /*08f0*/  IMAD.MOV.U32 R13, RZ, RZ, 0x1 ;  /* 0x00000001ff0d7424 */ /* 0x000fe400078e00ff */
[----:B------:R-:W-:-:S04]  /*0900*/  IMAD.MOV.U32 R10, RZ, RZ, R11 ;  /* 0x000000ffff0a7224 */ /* 0x000fc800078e000b */
[----:B------:R-:W-:-:S05]  /*0910*/  FADD R10, R9, R10 ;  /* 0x0000000a090a7221 */ /* 0x000fca0000000000 */
[----:B------:R-:W-:-:S07]  /*0920*/  MOV R0, R10 ;  /* 0x0000000a00007202 */ /* 0x000fce0000000f00 */
[----:B------:R-:W-:Y:S05]  /*0930*/  WARPSYNC.COLLECTIVE R12, `(.L_x_50) ;  /* 0x000000000c087348 */ /* 0x000fea0003c00000 */
[----:B------:R0:W1:Y:S02]  /*0940*/  SHFL.DOWN P0, R11, R0, R13, R15 ;  /* 0x0800000d000b7389 */ /* 0x000064000000000f */
[----:B01----:R-:W-:Y:S05]  /*0950*/  ENDCOLLECTIVE ;  /* 0x000000000000791b */ /* 0x003fea0003800000 */
.L_x_50:
[----:B------:R-:W-:Y:S05]  /*0960*/  BRA `(.L_x_51) ;  /* 0xfffffff800a07947 */ /* 0x000fea000383ffff */
        .weak           $__internal_1_$__cuda_sm3x_div_rn_noftz_f32_slowpath
        .type           $__internal_1_$__cuda_sm3x_div_rn_noftz_f32_slowpath,@function
        .size           $__internal_1_$__cuda_sm3x_div_rn_noftz_f32_slowpath,(.L_x_65 - $__internal_1_$__cuda_sm3x_div_rn_noftz_f32_slowpath)
$__internal_1_$__cuda_sm3x_div_rn_noftz_f32_slowpath:
[--C-:B------:R-:W-:Y:S01]  /*0970*/  SHF.R.U32.HI R9, RZ, 0x17, R3.reuse ;  /* 0x00000017ff097819 */ /* 0x100fe20000011603 */
[----:B------:R-:W-:Y:S01]  /*0980*/  BSSY.RECONVERGENT B1, `(.L_x_52) ;  /* 0x0000064000017945 */ /* 0x000fe20003800200 */
[----:B------:R-:W-:Y:S01]  /*0990*/  SHF.R.U32.HI R8, RZ, 0x17, R0 ;  /* 0x00000017ff087819 */ /* 0x000fe20000011600 */
[----:B------:R-:W-:Y:S01]  /*09a0*/  IMAD.MOV.U32 R11, RZ, RZ, R3 ;  /* 0x000000ffff0b7224 */ /* 0x000fe200078e0003 */
[----:B------:R-:W-:Y:S02]  /*09b0*/  LOP3.LUT R9, R9, 0xff, RZ, 0xc0, !PT ;  /* 0x000000ff09097812 */ /* 0x000fe400078ec0ff */
[----:B------:R-:W-:Y:S02]  /*09c0*/  LOP3.LUT R14, R8, 0xff, RZ, 0xc0, !PT ;  /* 0x000000ff080e7812 */ /* 0x000fe400078ec0ff */
[----:B------:R-:W-:Y:S01]  /*09d0*/  MOV R10, R0 ;  /* 0x00000000000a7202 */ /* 0x000fe20000000f00 */
[----:B------:R-:W-:Y:S02]  /*09e0*/  VIADD R12, R9, 0xffffffff ;  /* 0xffffffff090c7836 */ /* 0x000fe40000000000 */
[----:B------:R-:W-:-:S03]  /*09f0*/  VIADD R13, R14, 0xffffffff ;  /* 0xffffffff0e0d7836 */ /* 0x000fc60000000000 */
[----:B------:R-:W-:-:S04]  /*0a00*/  ISETP.GT.U32.AND P0, PT, R12, 0xfd, PT ;  /* 0x000000fd0c00780c */ /* 0x000fc80003f04070 */
[----:B------:R-:W-:-:S13]  /*0a10*/  ISETP.GT.U32.OR P0, PT, R13, 0xfd, P0 ;  /* 0x000000fd0d00780c */ /* 0x000fda0000704470 */
[----:B------:R-:W-:Y:S01]  /*0a20*/  @!P0 IMAD.MOV.U32 R8, RZ, RZ, RZ ;  /* 0x000000ffff088224 */ /* 0x000fe200078e00ff */
[----:B------:R-:W-:Y:S06]  /*0a30*/  @!P0 BRA `(.L_x_53) ;  /* 0x00000000005c8947 */ /* 0x000fec0003800000 */
[----:B------:R-:W-:Y:S02]  /*0a40*/  FSETP.GTU.FTZ.AND P0, PT, |R0|, +INF , PT ;  /* 0x7f8000000000780b */ /* 0x000fe40003f1c200 */
[----:B------:R-:W-:-:S04]  /*0a50*/  FSETP.GTU.FTZ.AND P1, PT, |R3|, +INF , PT ;  /* 0x7f8000000300780b */ /* 0x000fc80003f3c200 */
        /* <DEDUP_REMOVED lines=19> */
[----:B------:R-:W-:Y:S01]  /*0b90*/  @!P1 FFMA R11, R3, 1.84467440737095516160e+19, RZ ;  /* 0x5f800000030b9823 */ /* 0x000fe200000000ff */
[----:B------:R-:W-:-:S07]  /*0ba0*/  @!P1 VIADD R8, R8, 0x40 ;  /* 0x0000004008089836 */ /* 0x000fce0000000000 */
.L_x_53:
[----:B------:R-:W-:Y:S01]  /*0bb0*/  LEA R0, R9, 0xc0800000, 0x17 ;  /* 0xc080000009007811 */ /* 0x000fe200078eb8ff */
[----:B------:R-:W-:Y:S01]  /*0bc0*/  VIADD R3, R14, 0xffffff81 ;  /* 0xffffff810e037836 */ /* 0x000fe20000000000 */
[----:B------:R-:W-:Y:S02]  /*0bd0*/  BSSY.RECONVERGENT B2, `(.L_x_58) ;  /* 0x0000035000027945 */ /* 0x000fe40003800200 */
[----:B------:R-:W-:Y:S01]  /*0be0*/  IADD3 R11, PT, PT, -R0, R11, RZ ;  /* 0x0000000b000b7210 */ /* 0x000fe20007ffe1ff */
[C---:B------:R-:W-:Y:S01]  /*0bf0*/  IMAD R0, R3.reuse, -0x800000, R10 ;  /* 0xff80000003007824 */ /* 0x040fe200078e020a */
[----:B------:R-:W-:Y:S02]  /*0c00*/  IADD3 R9, PT, PT, R3, 0x7f, -R9 ;  /* 0x0000007f03097810 */ /* 0x000fe40007ffe809 */
[----:B------:R-:W0:Y:S01]  /*0c10*/  MUFU.RCP R12, R11 ;  /* 0x0000000b000c7308 */ /* 0x000e220000001000 */
[----:B------:R-:W-:Y:S02]  /*0c20*/  FADD.FTZ R13, -R11, -RZ ;  /* 0x800000ff0b0d7221 */ /* 0x000fe40000010100 */
[----:B------:R-:W-:-:S02]  /*0c30*/  IMAD.IADD R9, R9, 0x1, R8 ;  /* 0x0000000109097824 */ /* 0x000fc400078e0208 */
[----:B0-----:R-:W-:-:S04]  /*0c40*/  FFMA R15, R12, R13, 1 ;  /* 0x3f8000000c0f7423 */ /* 0x001fc8000000000d */
[----:B------:R-:W-:-:S04]  /*0c50*/  FFMA R17, R12, R15, R12 ;  /* 0x0000000f0c117223 */ /* 0x000fc8000000000c */
[----:B------:R-:W-:-:S04]  /*0c60*/  FFMA R10, R0, R17, RZ ;  /* 0x00000011000a7223 */ /* 0x000fc800000000ff */
[----:B------:R-:W-:-:S04]  /*0c70*/  FFMA R15, R13, R10, R0 ;  /* 0x0000000a0d0f7223 */ /* 0x000fc80000000000 */
[----:B------:R-:W-:-:S04]  /*0c80*/  FFMA R10, R17, R15, R10 ;  /* 0x0000000f110a7223 */ /* 0x000fc8000000000a */
[----:B------:R-:W-:-:S04]  /*0c90*/  FFMA R13, R13, R10, R0 ;  /* 0x0000000a0d0d7223 */ /* 0x000fc80000000000 */
[----:B------:R-:W-:-:S05]  /*0ca0*/  FFMA R0, R17, R13, R10 ;  /* 0x0000000d11007223 */ /* 0x000fca000000000a */
[----:B------:R-:W-:-:S04]  /*0cb0*/  SHF.R.U32.HI R3, RZ, 0x17, R0 ;  /* 0x00000017ff037819 */ /* 0x000fc80000011600 */
[----:B------:R-:W-:-:S04]  /*0cc0*/  LOP3.LUT R3, R3, 0xff, RZ, 0xc0, !PT ;  /* 0x000000ff03037812 */ /* 0x000fc800078ec0ff */
[----:B------:R-:W-:-:S05]  /*0cd0*/  IADD3 R11, PT, PT, R3, R9, RZ ;  /* 0x00000009030b7210 */ /* 0x000fca0007ffe0ff */
[----:B------:R-:W-:-:S05]  /*0ce0*/  VIADD R3, R11, 0xffffffff ;  /* 0xffffffff0b037836 */ /* 0x000fca0000000000 */
        /* <DEDUP_REMOVED lines=9> */
[CCC-:B------:R-:W-:Y:S01]  /*0d80*/  FFMA.RZ R3, R17.reuse, R13.reuse, R10.reuse ;  /* 0x0000000d11037223 */ /* 0x1c0fe2000000c00a */
[-CC-:B------:R-:W-:Y:S01]  /*0d90*/  FFMA.RM R8, R17, R13.reuse, R10.reuse ;  /* 0x0000000d11087223 */ /* 0x180fe2000000400a */
[C---:B------:R-:W-:Y:S02]  /*0da0*/  ISETP.NE.AND P2, PT, R11.reuse, RZ, PT ;  /* 0x000000ff0b00720c */ /* 0x040fe40003f45270 */
[----:B------:R-:W-:Y:S02]  /*0db0*/  ISETP.NE.AND P1, PT, R11, RZ, PT ;  /* 0x000000ff0b00720c */ /* 0x000fe40003f25270 */
[----:B------:R-:W-:Y:S01]  /*0dc0*/  LOP3.LUT R9, R3, 0x7fffff, RZ, 0xc0, !PT ;  /* 0x007fffff03097812 */ /* 0x000fe200078ec0ff */
[----:B------:R-:W-:Y:S01]  /*0dd0*/  FFMA.RP R3, R17, R13, R10 ;  /* 0x0000000d11037223 */ /* 0x000fe2000000800a */
[C---:B------:R-:W-:Y:S01]  /*0de0*/  VIADD R10, R11.reuse, 0x20 ;  /* 0x000000200b0a7836 */ /* 0x040fe20000000000 */
[----:B------:R-:W-:Y:S02]  /*0df0*/  IADD3 R11, PT, PT, -R11, RZ, RZ ;  /* 0x000000ff0b0b7210 */ /* 0x000fe40007ffe1ff */
[----:B------:R-:W-:-:S02]  /*0e00*/  LOP3.LUT R9, R9, 0x800000, RZ, 0xfc, !PT ;  /* 0x0080000009097812 */ /* 0x000fc400078efcff */
[----:B------:R-:W-:Y:S02]  /*0e10*/  FSETP.NEU.FTZ.AND P0, PT, R3, R8, PT ;  /* 0x000000080300720b */ /* 0x000fe40003f1d000 */
[----:B------:R-:W-:Y:S02]  /*0e20*/  SHF.L.U32 R10, R9, R10, RZ ;  /* 0x0000000a090a7219 */ /* 0x000fe400000006ff */
[----:B------:R-:W-:Y:S02]  /*0e30*/  SEL R8, R11, RZ, P2 ;  /* 0x000000ff0b087207 */ /* 0x000fe40001000000 */
[----:B------:R-:W-:Y:S02]  /*0e40*/  ISETP.NE.AND P1, PT, R10, RZ, P1 ;  /* 0x000000ff0a00720c */ /* 0x000fe40000f25270 */
[----:B------:R-:W-:Y:S02]  /*0e50*/  SHF.R.U32.HI R8, RZ, R8, R9 ;  /* 0x00000008ff087219 */ /* 0x000fe40000011609 */
[----:B------:R-:W-:-:S02]  /*0e60*/  PLOP3.LUT P0, PT, P0, P1, PT, 0xf8, 0x8f ;  /* 0x00000000008f781c */ /* 0x000fc40000703f70 */
[----:B------:R-:W-:Y:S02]  /*0e70*/  SHF.R.U32.HI R10, RZ, 0x1, R8 ;  /* 0x00000001ff0a7819 */ /* 0x000fe40000011608 */
[----:B------:R-:W-:-:S04]  /*0e80*/  SEL R3, RZ, 0x1, !P0 ;  /* 0x00000001ff037807 */ /* 0x000fc80004000000 */
[----:B------:R-:W-:-:S04]  /*0e90*/  LOP3.LUT R3, R3, 0x1, R10, 0xf8, !PT ;  /* 0x0000000103037812 */ /* 0x000fc800078ef80a */
[----:B------:R-:W-:-:S05]  /*0ea0*/  LOP3.LUT R3, R3, R8, RZ, 0xc0, !PT ;  /* 0x0000000803037212 */ /* 0x000fca00078ec0ff */
[----:B------:R-:W-:-:S05]  /*0eb0*/  IMAD.IADD R3, R10, 0x1, R3 ;  /* 0x000000010a037824 */ /* 0x000fca00078e0203 */
[----:B------:R-:W-:Y:S01]  /*0ec0*/  LOP3.LUT R0, R3, R0, RZ, 0xfc, !PT ;  /* 0x0000000003007212 */ /* 0x000fe200078efcff */
[----:B------:R-:W-:Y:S06]  /*0ed0*/  BRA `(.L_x_61) ;  /* 0x0000000000107947 */ /* 0x000fec0003800000 */
.L_x_60:
[----:B------:R-:W-:-:S04]  /*0ee0*/  LOP3.LUT R0, R0, 0x80000000, RZ, 0xc0, !PT ;  /* 0x8000000000007812 */ /* 0x000fc800078ec0ff */
[----:B------:R-:W-:Y:S01]  /*0ef0*/  LOP3.LUT R0, R0, 0x7f800000, RZ, 0xfc, !PT ;  /* 0x7f80000000007812 */ /* 0x000fe200078efcff */
[----:B------:R-:W-:Y:S06]  /*0f00*/  BRA `(.L_x_61) ;  /* 0x0000000000047947 */ /* 0x000fec0003800000 */
.L_x_59:
[----:B------:R-:W-:-:S07]  /*0f10*/  IMAD R0, R9, 0x800000, R0 ;  /* 0x0080000009007824 */ /* 0x000fce00078e0200 */
.L_x_61:
[----:B------:R-:W-:Y:S05]  /*0f20*/  BSYNC.RECONVERGENT B2 ;  /* 0x0000000000027941 */ /* 0x000fea0003800200 */
.L_x_58:
[----:B------:R-:W-:Y:S05]  /*0f30*/  BRA `(.L_x_62) ;  /* 0x0000000000207947 */ /* 0x000fea0003800000 */
.L_x_57:
[----:B------:R-:W-:-:S04]  /*0f40*/  LOP3.LUT R0, R11, 0x80000000, R10, 0x48, !PT ;  /* 0x800000000b007812 */ /* 0x000fc800078e480a */
[----:B------:R-:W-:Y:S01]  /*0f50*/  LOP3.LUT R0, R0, 0x7f800000, RZ, 0xfc, !PT ;  /* 0x7f80000000007812 */ /* 0x000fe200078efcff */
[----:B------:R-:W-:Y:S06]  /*0f60*/  BRA `(.L_x_62) ;  /* 0x0000000000147947 */ /* 0x000fec0003800000 */
.L_x_56:
[----:B------:R-:W-:Y:S01]  /*0f70*/  LOP3.LUT R0, R11, 0x80000000, R10, 0x48, !PT ;  /* 0x800000000b007812 */ /* 0x000fe200078e480a */
[----:B------:R-:W-:Y:S06]  /*0f80*/  BRA `(.L_x_62) ;  /* 0x00000000000c7947 */ /* 0x000fec0003800000 */
.L_x_55:
[----:B------:R-:W0:Y:S01]  /*0f90*/  MUFU.RSQ R0, -QNAN ;  /* 0xffc0000000007908 */ /* 0x000e220000001400 */
[----:B------:R-:W-:Y:S05]  /*0fa0*/  BRA `(.L_x_62) ;  /* 0x0000000000047947 */ /* 0x000fea0003800000 */
.L_x_54:
[----:B------:R-:W-:-:S07]  /*0fb0*/  FADD.FTZ R0, R0, R3 ;  /* 0x0000000300007221 */ /* 0x000fce0000010000 */
.L_x_62:
[----:B------:R-:W-:Y:S05]  /*0fc0*/  BSYNC.RECONVERGENT B1 ;  /* 0x0000000000017941 */ /* 0x000fea0003800200 */
.L_x_52:
[----:B------:R-:W-:Y:S01]  /*0fd0*/  MOV R8, R6 ;  /* 0x0000000600087202 */ /* 0x000fe20000000f00 */
[----:B------:R-:W-:-:S04]  /*0fe0*/  IMAD.MOV.U32 R9, RZ, RZ, 0x0 ;  /* 0x00000000ff097424 */ /* 0x000fc800078e00ff */
[----:B0-----:R-:W-:Y:S05]  /*0ff0*/  RET.REL.NODEC R8 `(_Z14rmsnorm_kernelPfS_S_if) ;  /* 0xfffffff008007950 */ /* 0x001fea0003c3ffff */
.L_x_63:
        /* <DEDUP_REMOVED lines=16> */
.L_x_65:


//--------------------- .nv.shared._Z21rmsnorm_kernel_vectorPfS_S_if --------------------------
	.section	.nv.shared._Z21rmsnorm_kernel_vectorPfS_S_if,"aw",@nobits
	.sectionflags	@""
	.align	4
.nv.shared._Z21rmsnorm_kernel_vectorPfS_S_if:
	.zero		1156


//--------------------- .nv.shared.reserved.0     --------------------------
	.section	.nv.shared.reserved.0,"aw",@nobits
	.weak		__nv_reservedSMEM_offset_0_alias
	.size		__nv_reservedSMEM_offset_0_alias, 0, 64
	.other		__nv_reservedSMEM_offset_0_alias,@"STO_CUDA_RESERVED_SHARED STV_DEFAULT"
__nv_reservedSMEM_offset_0_alias:
	.zero		0
	.zero		64


//--------------------- .nv.shared._Z14rmsnorm_kernelPfS_S_if --------------------------
	.section	.nv.shared._Z14rmsnorm_kernelPfS_S_if,"aw",@nobits
	.sectionflags	@""
	.align	4
.nv.shared._Z14rmsnorm_kernelPfS_S_if:
	.zero		1156


//--------------------- .nv.constant0._Z21rmsnorm_kernel_vectorPfS_S_if --------------------------
	.section	.nv.constant0._Z21rmsnorm_kernel_vectorPfS_S_if,"a",@progbits
	.sectionflags	@""
	.align	4
.nv.constant0._Z21rmsnorm_kernel_vectorPfS_S_if:
	.zero		928


//--------------------- .nv.constant0._Z14rmsnorm_kernelPfS_S_if --------------------------
	.section	.nv.constant0._Z14rmsnorm_kernelPfS_S_if,"a",@progbits
	.sectionflags	@""
	.align	4
.nv.constant0._Z14rmsnorm_kernelPfS_S_if:
	.zero		928


//--------------------- SYMBOLS --------------------------

	.type		.nv.reservedSmem.offset0,@object
	.size		.nv.reservedSmem.offset0,0x4
	.type		.nv.reservedSmem.cap,@object
	.size		.nv.reservedSmem.cap,0x4
